//
// Generated by NVIDIA NVVM Compiler
//
// Compiler Build ID: CL-36424714
// Cuda compilation tools, release 13.0, V13.0.88
// Based on NVVM 20.0.0
//

.version 9.0
.target sm_100
.address_size 64

	// .globl	_Z22row_move_kernel_simplePfS_ii

.visible .entry _Z22row_move_kernel_simplePfS_ii(
	.param .u64 .ptr .align 1 _Z22row_move_kernel_simplePfS_ii_param_0,
	.param .u64 .ptr .align 1 _Z22row_move_kernel_simplePfS_ii_param_1,
	.param .u32 _Z22row_move_kernel_simplePfS_ii_param_2,
	.param .u32 _Z22row_move_kernel_simplePfS_ii_param_3
)
{
	.reg .pred 	%p<7>;
	.reg .b32 	%r<33>;
	.reg .b32 	%f<6>;
	.reg .b64 	%rd<18>;

	ld.param.u64 	%rd3, [_Z22row_move_kernel_simplePfS_ii_param_0];
	ld.param.u64 	%rd4, [_Z22row_move_kernel_simplePfS_ii_param_1];
	ld.param.u32 	%r13, [_Z22row_move_kernel_simplePfS_ii_param_2];
	ld.param.u32 	%r14, [_Z22row_move_kernel_simplePfS_ii_param_3];
	cvta.to.global.u64 	%rd1, %rd4;
	cvta.to.global.u64 	%rd2, %rd3;
	mov.u32 	%r15, %ctaid.x;
	mov.u32 	%r16, %ntid.x;
	mov.u32 	%r17, %tid.x;
	mad.lo.s32 	%r31, %r15, %r16, %r17;
	mov.u32 	%r18, %nctaid.x;
	mul.lo.s32 	%r2, %r18, %r16;
	mul.lo.s32 	%r3, %r14, %r13;
	setp.ge.s32 	%p1, %r31, %r3;
	@%p1 bra 	$L__BB0_7;
	add.s32 	%r19, %r31, %r2;
	max.s32 	%r20, %r3, %r19;
	setp.lt.s32 	%p2, %r19, %r3;
	selp.u32 	%r21, 1, 0, %p2;
	add.s32 	%r22, %r19, %r21;
	sub.s32 	%r23, %r20, %r22;
	div.u32 	%r24, %r23, %r2;
	add.s32 	%r4, %r24, %r21;
	and.b32  	%r25, %r4, 3;
	setp.eq.s32 	%p3, %r25, 3;
	@%p3 bra 	$L__BB0_4;
	add.s32 	%r26, %r4, 1;
	and.b32  	%r27, %r26, 3;
	neg.s32 	%r29, %r27;
$L__BB0_3:
	.pragma "nounroll";
	mul.wide.s32 	%rd5, %r31, 4;
	add.s64 	%rd6, %rd1, %rd5;
	add.s64 	%rd7, %rd2, %rd5;
	ld.global.f32 	%f1, [%rd7];
	st.global.f32 	[%rd6], %f1;
	add.s32 	%r31, %r31, %r2;
	add.s32 	%r29, %r29, 1;
	setp.ne.s32 	%p4, %r29, 0;
	@%p4 bra 	$L__BB0_3;
$L__BB0_4:
	setp.lt.u32 	%p5, %r4, 3;
	@%p5 bra 	$L__BB0_7;
	mul.wide.s32 	%rd11, %r2, 4;
	shl.b32 	%r28, %r2, 2;
$L__BB0_6:
	mul.wide.s32 	%rd8, %r31, 4;
	add.s64 	%rd9, %rd2, %rd8;
	ld.global.f32 	%f2, [%rd9];
	add.s64 	%rd10, %rd1, %rd8;
	st.global.f32 	[%rd10], %f2;
	add.s64 	%rd12, %rd9, %rd11;
	ld.global.f32 	%f3, [%rd12];
	add.s64 	%rd13, %rd10, %rd11;
	st.global.f32 	[%rd13], %f3;
	add.s64 	%rd14, %rd12, %rd11;
	ld.global.f32 	%f4, [%rd14];
	add.s64 	%rd15, %rd13, %rd11;
	st.global.f32 	[%rd15], %f4;
	add.s64 	%rd16, %rd14, %rd11;
	ld.global.f32 	%f5, [%rd16];
	add.s64 	%rd17, %rd15, %rd11;
	st.global.f32 	[%rd17], %f5;
	add.s32 	%r31, %r28, %r31;
	setp.lt.s32 	%p6, %r31, %r3;
	@%p6 bra 	$L__BB0_6;
$L__BB0_7:
	ret;

}
	// .globl	_Z26row_move_kernel_vectorizedPfS_ii
.visible .entry _Z26row_move_kernel_vectorizedPfS_ii(
	.param .u64 .ptr .align 1 _Z26row_move_kernel_vectorizedPfS_ii_param_0,
	.param .u64 .ptr .align 1 _Z26row_move_kernel_vectorizedPfS_ii_param_1,
	.param .u32 _Z26row_move_kernel_vectorizedPfS_ii_param_2,
	.param .u32 _Z26row_move_kernel_vectorizedPfS_ii_param_3
)
{
	.reg .pred 	%p<7>;
	.reg .b32 	%r<37>;
	.reg .b32 	%f<21>;
	.reg .b64 	%rd<18>;

	ld.param.u64 	%rd3, [_Z26row_move_kernel_vectorizedPfS_ii_param_0];
	ld.param.u64 	%rd4, [_Z26row_move_kernel_vectorizedPfS_ii_param_1];
	ld.param.u32 	%r13, [_Z26row_move_kernel_vectorizedPfS_ii_param_2];
	ld.param.u32 	%r14, [_Z26row_move_kernel_vectorizedPfS_ii_param_3];
	cvta.to.global.u64 	%rd1, %rd4;
	cvta.to.global.u64 	%rd2, %rd3;
	mov.u32 	%r15, %ctaid.x;
	mov.u32 	%r16, %ntid.x;
	mov.u32 	%r17, %tid.x;
	mad.lo.s32 	%r35, %r15, %r16, %r17;
	mov.u32 	%r18, %nctaid.x;
	mul.lo.s32 	%r2, %r18, %r16;
	shr.s32 	%r19, %r14, 31;
	shr.u32 	%r20, %r19, 30;
	add.s32 	%r21, %r14, %r20;
	shr.s32 	%r22, %r21, 2;
	mul.lo.s32 	%r3, %r22, %r13;
	setp.ge.s32 	%p1, %r35, %r3;
	@%p1 bra 	$L__BB1_7;
	add.s32 	%r23, %r35, %r2;
	max.s32 	%r24, %r3, %r23;
	setp.lt.s32 	%p2, %r23, %r3;
	selp.u32 	%r25, 1, 0, %p2;
	add.s32 	%r26, %r23, %r25;
	sub.s32 	%r27, %r24, %r26;
	div.u32 	%r28, %r27, %r2;
	add.s32 	%r4, %r28, %r25;
	and.b32  	%r29, %r4, 3;
	setp.eq.s32 	%p3, %r29, 3;
	@%p3 bra 	$L__BB1_4;
	add.s32 	%r30, %r4, 1;
	and.b32  	%r31, %r30, 3;
	neg.s32 	%r33, %r31;
$L__BB1_3:
	.pragma "nounroll";
	mul.wide.s32 	%rd5, %r35, 16;
	add.s64 	%rd6, %rd2, %rd5;
	add.s64 	%rd7, %rd1, %rd5;
	ld.global.v4.f32 	{%f1, %f2, %f3, %f4}, [%rd6];
	st.global.v4.f32 	[%rd7], {%f1, %f2, %f3, %f4};
	add.s32 	%r35, %r35, %r2;
	add.s32 	%r33, %r33, 1;
	setp.ne.s32 	%p4, %r33, 0;
	@%p4 bra 	$L__BB1_3;
$L__BB1_4:
	setp.lt.u32 	%p5, %r4, 3;
	@%p5 bra 	$L__BB1_7;
	mul.wide.s32 	%rd11, %r2, 16;
	shl.b32 	%r32, %r2, 2;
$L__BB1_6:
	mul.wide.s32 	%rd8, %r35, 16;
	add.s64 	%rd9, %rd1, %rd8;
	add.s64 	%rd10, %rd2, %rd8;
	ld.global.v4.f32 	{%f5, %f6, %f7, %f8}, [%rd10];
	st.global.v4.f32 	[%rd9], {%f5, %f6, %f7, %f8};
	add.s64 	%rd12, %rd9, %rd11;
	add.s64 	%rd13, %rd10, %rd11;
	ld.global.v4.f32 	{%f9, %f10, %f11, %f12}, [%rd13];
	st.global.v4.f32 	[%rd12], {%f9, %f10, %f11, %f12};
	add.s64 	%rd14, %rd12, %rd11;
	add.s64 	%rd15, %rd13, %rd11;
	ld.global.v4.f32 	{%f13, %f14, %f15, %f16}, [%rd15];
	st.global.v4.f32 	[%rd14], {%f13, %f14, %f15, %f16};
	add.s64 	%rd16, %rd14, %rd11;
	add.s64 	%rd17, %rd15, %rd11;
	ld.global.v4.f32 	{%f17, %f18, %f19, %f20}, [%rd17];
	st.global.v4.f32 	[%rd16], {%f17, %f18, %f19, %f20};
	add.s32 	%r35, %r32, %r35;
	setp.lt.s32 	%p6, %r35, %r3;
	@%p6 bra 	$L__BB1_6;
$L__BB1_7:
	ret;

}
	// .globl	_Z36row_move_kernel_bypass_l1_vectorizedPfS_ii
.visible .entry _Z36row_move_kernel_bypass_l1_vectorizedPfS_ii(
	.param .u64 .ptr .align 1 _Z36row_move_kernel_bypass_l1_vectorizedPfS_ii_param_0,
	.param .u64 .ptr .align 1 _Z36row_move_kernel_bypass_l1_vectorizedPfS_ii_param_1,
	.param .u32 _Z36row_move_kernel_bypass_l1_vectorizedPfS_ii_param_2,
	.param .u32 _Z36row_move_kernel_bypass_l1_vectorizedPfS_ii_param_3
)
{
	.reg .pred 	%p<16>;
	.reg .b32 	%r<329>;
	.reg .b64 	%rd<90>;

	ld.param.u64 	%rd12, [_Z36row_move_kernel_bypass_l1_vectorizedPfS_ii_param_0];
	ld.param.u64 	%rd13, [_Z36row_move_kernel_bypass_l1_vectorizedPfS_ii_param_1];
	ld.param.u32 	%r26, [_Z36row_move_kernel_bypass_l1_vectorizedPfS_ii_param_2];
	ld.param.u32 	%r27, [_Z36row_move_kernel_bypass_l1_vectorizedPfS_ii_param_3];
	mov.u32 	%r1, %tid.x;
	setp.gt.u32 	%p1, %r1, 31;
	@%p1 bra 	$L__BB2_19;
	mov.u32 	%r28, %nctaid.x;
	mov.u32 	%r29, %ctaid.x;
	add.s32 	%r30, %r28, %r26;
	add.s32 	%r31, %r30, -1;
	div.s32 	%r32, %r31, %r28;
	mul.lo.s32 	%r324, %r32, %r29;
	add.s32 	%r33, %r324, %r32;
	min.s32 	%r3, %r33, %r26;
	shr.s32 	%r34, %r27, 31;
	shr.u32 	%r35, %r34, 30;
	add.s32 	%r36, %r27, %r35;
	shr.s32 	%r4, %r36, 2;
	setp.ge.s32 	%p2, %r324, %r3;
	@%p2 bra 	$L__BB2_19;
	shr.u32 	%r38, %r34, 23;
	add.s32 	%r39, %r27, %r38;
	shr.s32 	%r40, %r39, 9;
	shl.b32 	%r5, %r40, 7;
	add.s32 	%r6, %r5, %r1;
	not.b32 	%r41, %r1;
	add.s32 	%r7, %r5, %r41;
	add.s32 	%r8, %r6, 32;
	max.s32 	%r42, %r4, %r8;
	add.s32 	%r43, %r42, %r41;
	sub.s32 	%r9, %r43, %r5;
	and.b32  	%r10, %r7, 384;
	and.b32  	%r11, %r43, 96;
$L__BB2_3:
	setp.ge.s32 	%p3, %r1, %r5;
	mul.lo.s32 	%r13, %r324, %r4;
	mul.wide.s32 	%rd89, %r13, 16;
	add.s64 	%rd1, %rd12, %rd89;
	add.s64 	%rd2, %rd13, %rd89;
	@%p3 bra 	$L__BB2_11;
	setp.eq.s32 	%p4, %r10, 384;
	mov.u32 	%r325, %r1;
	@%p4 bra 	$L__BB2_8;
	add.s32 	%r325, %r1, 128;
	setp.eq.s32 	%p5, %r10, 0;
	mul.wide.u32 	%rd23, %r1, 16;
	add.s64 	%rd15, %rd1, %rd23;
	// begin inline asm
	ld.global.nc.v4.b32 {%r44, %r45, %r46, %r47}, [%rd15];
	// end inline asm
	add.s64 	%rd16, %rd15, 512;
	// begin inline asm
	ld.global.nc.v4.b32 {%r48, %r49, %r50, %r51}, [%rd16];
	// end inline asm
	add.s64 	%rd17, %rd15, 1024;
	// begin inline asm
	ld.global.nc.v4.b32 {%r52, %r53, %r54, %r55}, [%rd17];
	// end inline asm
	add.s64 	%rd18, %rd15, 1536;
	// begin inline asm
	ld.global.nc.v4.b32 {%r56, %r57, %r58, %r59}, [%rd18];
	// end inline asm
	add.s64 	%rd19, %rd2, %rd23;
	// begin inline asm
	st.global.cs.v4.b32 [%rd19], {%r44, %r45, %r46, %r47};
	// end inline asm
	add.s64 	%rd20, %rd19, 512;
	// begin inline asm
	st.global.cs.v4.b32 [%rd20], {%r48, %r49, %r50, %r51};
	// end inline asm
	add.s64 	%rd21, %rd19, 1024;
	// begin inline asm
	st.global.cs.v4.b32 [%rd21], {%r52, %r53, %r54, %r55};
	// end inline asm
	add.s64 	%rd22, %rd19, 1536;
	// begin inline asm
	st.global.cs.v4.b32 [%rd22], {%r56, %r57, %r58, %r59};
	// end inline asm
	@%p5 bra 	$L__BB2_8;
	add.s32 	%r325, %r1, 256;
	setp.eq.s32 	%p6, %r10, 128;
	add.s64 	%rd24, %rd15, 2048;
	// begin inline asm
	ld.global.nc.v4.b32 {%r76, %r77, %r78, %r79}, [%rd24];
	// end inline asm
	add.s64 	%rd25, %rd15, 2560;
	// begin inline asm
	ld.global.nc.v4.b32 {%r80, %r81, %r82, %r83}, [%rd25];
	// end inline asm
	add.s64 	%rd26, %rd15, 3072;
	// begin inline asm
	ld.global.nc.v4.b32 {%r84, %r85, %r86, %r87}, [%rd26];
	// end inline asm
	add.s64 	%rd27, %rd15, 3584;
	// begin inline asm
	ld.global.nc.v4.b32 {%r88, %r89, %r90, %r91}, [%rd27];
	// end inline asm
	add.s64 	%rd28, %rd19, 2048;
	// begin inline asm
	st.global.cs.v4.b32 [%rd28], {%r76, %r77, %r78, %r79};
	// end inline asm
	add.s64 	%rd29, %rd19, 2560;
	// begin inline asm
	st.global.cs.v4.b32 [%rd29], {%r80, %r81, %r82, %r83};
	// end inline asm
	add.s64 	%rd30, %rd19, 3072;
	// begin inline asm
	st.global.cs.v4.b32 [%rd30], {%r84, %r85, %r86, %r87};
	// end inline asm
	add.s64 	%rd31, %rd19, 3584;
	// begin inline asm
	st.global.cs.v4.b32 [%rd31], {%r88, %r89, %r90, %r91};
	// end inline asm
	@%p6 bra 	$L__BB2_8;
	add.s32 	%r325, %r1, 384;
	add.s64 	%rd32, %rd15, 4096;
	// begin inline asm
	ld.global.nc.v4.b32 {%r108, %r109, %r110, %r111}, [%rd32];
	// end inline asm
	add.s64 	%rd33, %rd15, 4608;
	// begin inline asm
	ld.global.nc.v4.b32 {%r112, %r113, %r114, %r115}, [%rd33];
	// end inline asm
	add.s64 	%rd34, %rd15, 5120;
	// begin inline asm
	ld.global.nc.v4.b32 {%r116, %r117, %r118, %r119}, [%rd34];
	// end inline asm
	add.s64 	%rd35, %rd15, 5632;
	// begin inline asm
	ld.global.nc.v4.b32 {%r120, %r121, %r122, %r123}, [%rd35];
	// end inline asm
	add.s64 	%rd36, %rd19, 4096;
	// begin inline asm
	st.global.cs.v4.b32 [%rd36], {%r108, %r109, %r110, %r111};
	// end inline asm
	add.s64 	%rd37, %rd19, 4608;
	// begin inline asm
	st.global.cs.v4.b32 [%rd37], {%r112, %r113, %r114, %r115};
	// end inline asm
	add.s64 	%rd38, %rd19, 5120;
	// begin inline asm
	st.global.cs.v4.b32 [%rd38], {%r116, %r117, %r118, %r119};
	// end inline asm
	add.s64 	%rd39, %rd19, 5632;
	// begin inline asm
	st.global.cs.v4.b32 [%rd39], {%r120, %r121, %r122, %r123};
	// end inline asm
$L__BB2_8:
	setp.lt.u32 	%p7, %r7, 384;
	@%p7 bra 	$L__BB2_11;
	mul.wide.u32 	%rd40, %r325, 16;
	add.s64 	%rd5, %rd13, %rd40;
	add.s64 	%rd7, %rd12, %rd40;
$L__BB2_10:
	add.s64 	%rd41, %rd7, %rd89;
	// begin inline asm
	ld.global.nc.v4.b32 {%r140, %r141, %r142, %r143}, [%rd41];
	// end inline asm
	add.s64 	%rd42, %rd41, 512;
	// begin inline asm
	ld.global.nc.v4.b32 {%r144, %r145, %r146, %r147}, [%rd42];
	// end inline asm
	add.s64 	%rd43, %rd41, 1024;
	// begin inline asm
	ld.global.nc.v4.b32 {%r148, %r149, %r150, %r151}, [%rd43];
	// end inline asm
	add.s64 	%rd44, %rd41, 1536;
	// begin inline asm
	ld.global.nc.v4.b32 {%r152, %r153, %r154, %r155}, [%rd44];
	// end inline asm
	add.s64 	%rd45, %rd5, %rd89;
	// begin inline asm
	st.global.cs.v4.b32 [%rd45], {%r140, %r141, %r142, %r143};
	// end inline asm
	add.s64 	%rd46, %rd45, 512;
	// begin inline asm
	st.global.cs.v4.b32 [%rd46], {%r144, %r145, %r146, %r147};
	// end inline asm
	add.s64 	%rd47, %rd45, 1024;
	// begin inline asm
	st.global.cs.v4.b32 [%rd47], {%r148, %r149, %r150, %r151};
	// end inline asm
	add.s64 	%rd48, %rd45, 1536;
	// begin inline asm
	st.global.cs.v4.b32 [%rd48], {%r152, %r153, %r154, %r155};
	// end inline asm
	add.s64 	%rd49, %rd41, 2048;
	// begin inline asm
	ld.global.nc.v4.b32 {%r172, %r173, %r174, %r175}, [%rd49];
	// end inline asm
	add.s64 	%rd50, %rd41, 2560;
	// begin inline asm
	ld.global.nc.v4.b32 {%r176, %r177, %r178, %r179}, [%rd50];
	// end inline asm
	add.s64 	%rd51, %rd41, 3072;
	// begin inline asm
	ld.global.nc.v4.b32 {%r180, %r181, %r182, %r183}, [%rd51];
	// end inline asm
	add.s64 	%rd52, %rd41, 3584;
	// begin inline asm
	ld.global.nc.v4.b32 {%r184, %r185, %r186, %r187}, [%rd52];
	// end inline asm
	add.s64 	%rd53, %rd45, 2048;
	// begin inline asm
	st.global.cs.v4.b32 [%rd53], {%r172, %r173, %r174, %r175};
	// end inline asm
	add.s64 	%rd54, %rd45, 2560;
	// begin inline asm
	st.global.cs.v4.b32 [%rd54], {%r176, %r177, %r178, %r179};
	// end inline asm
	add.s64 	%rd55, %rd45, 3072;
	// begin inline asm
	st.global.cs.v4.b32 [%rd55], {%r180, %r181, %r182, %r183};
	// end inline asm
	add.s64 	%rd56, %rd45, 3584;
	// begin inline asm
	st.global.cs.v4.b32 [%rd56], {%r184, %r185, %r186, %r187};
	// end inline asm
	add.s64 	%rd57, %rd41, 4096;
	// begin inline asm
	ld.global.nc.v4.b32 {%r204, %r205, %r206, %r207}, [%rd57];
	// end inline asm
	add.s64 	%rd58, %rd41, 4608;
	// begin inline asm
	ld.global.nc.v4.b32 {%r208, %r209, %r210, %r211}, [%rd58];
	// end inline asm
	add.s64 	%rd59, %rd41, 5120;
	// begin inline asm
	ld.global.nc.v4.b32 {%r212, %r213, %r214, %r215}, [%rd59];
	// end inline asm
	add.s64 	%rd60, %rd41, 5632;
	// begin inline asm
	ld.global.nc.v4.b32 {%r216, %r217, %r218, %r219}, [%rd60];
	// end inline asm
	add.s64 	%rd61, %rd45, 4096;
	// begin inline asm
	st.global.cs.v4.b32 [%rd61], {%r204, %r205, %r206, %r207};
	// end inline asm
	add.s64 	%rd62, %rd45, 4608;
	// begin inline asm
	st.global.cs.v4.b32 [%rd62], {%r208, %r209, %r210, %r211};
	// end inline asm
	add.s64 	%rd63, %rd45, 5120;
	// begin inline asm
	st.global.cs.v4.b32 [%rd63], {%r212, %r213, %r214, %r215};
	// end inline asm
	add.s64 	%rd64, %rd45, 5632;
	// begin inline asm
	st.global.cs.v4.b32 [%rd64], {%r216, %r217, %r218, %r219};
	// end inline asm
	add.s64 	%rd65, %rd41, 6144;
	// begin inline asm
	ld.global.nc.v4.b32 {%r236, %r237, %r238, %r239}, [%rd65];
	// end inline asm
	add.s64 	%rd66, %rd41, 6656;
	// begin inline asm
	ld.global.nc.v4.b32 {%r240, %r241, %r242, %r243}, [%rd66];
	// end inline asm
	add.s64 	%rd67, %rd41, 7168;
	// begin inline asm
	ld.global.nc.v4.b32 {%r244, %r245, %r246, %r247}, [%rd67];
	// end inline asm
	add.s64 	%rd68, %rd41, 7680;
	// begin inline asm
	ld.global.nc.v4.b32 {%r248, %r249, %r250, %r251}, [%rd68];
	// end inline asm
	add.s64 	%rd69, %rd45, 6144;
	// begin inline asm
	st.global.cs.v4.b32 [%rd69], {%r236, %r237, %r238, %r239};
	// end inline asm
	add.s64 	%rd70, %rd45, 6656;
	// begin inline asm
	st.global.cs.v4.b32 [%rd70], {%r240, %r241, %r242, %r243};
	// end inline asm
	add.s64 	%rd71, %rd45, 7168;
	// begin inline asm
	st.global.cs.v4.b32 [%rd71], {%r244, %r245, %r246, %r247};
	// end inline asm
	add.s64 	%rd72, %rd45, 7680;
	// begin inline asm
	st.global.cs.v4.b32 [%rd72], {%r248, %r249, %r250, %r251};
	// end inline asm
	add.s32 	%r325, %r325, 512;
	add.s64 	%rd89, %rd89, 8192;
	setp.lt.s32 	%p8, %r325, %r5;
	@%p8 bra 	$L__BB2_10;
$L__BB2_11:
	setp.ge.s32 	%p9, %r6, %r4;
	@%p9 bra 	$L__BB2_18;
	setp.eq.s32 	%p10, %r11, 96;
	mov.u32 	%r327, %r6;
	@%p10 bra 	$L__BB2_16;
	setp.eq.s32 	%p11, %r11, 0;
	mul.wide.s32 	%rd75, %r6, 16;
	add.s64 	%rd74, %rd2, %rd75;
	add.s64 	%rd73, %rd1, %rd75;
	// begin inline asm
	ld.global.nc.v4.b32 {%r268, %r269, %r270, %r271}, [%rd73];
	// end inline asm
	// begin inline asm
	st.global.cs.v4.b32 [%rd74], {%r268, %r269, %r270, %r271};
	// end inline asm
	mov.u32 	%r327, %r8;
	@%p11 bra 	$L__BB2_16;
	add.s32 	%r327, %r6, 64;
	setp.eq.s32 	%p12, %r11, 32;
	add.s64 	%rd77, %rd74, 512;
	add.s64 	%rd76, %rd73, 512;
	// begin inline asm
	ld.global.nc.v4.b32 {%r276, %r277, %r278, %r279}, [%rd76];
	// end inline asm
	// begin inline asm
	st.global.cs.v4.b32 [%rd77], {%r276, %r277, %r278, %r279};
	// end inline asm
	@%p12 bra 	$L__BB2_16;
	add.s32 	%r327, %r6, 96;
	add.s64 	%rd79, %rd74, 1024;
	add.s64 	%rd78, %rd73, 1024;
	// begin inline asm
	ld.global.nc.v4.b32 {%r284, %r285, %r286, %r287}, [%rd78];
	// end inline asm
	// begin inline asm
	st.global.cs.v4.b32 [%rd79], {%r284, %r285, %r286, %r287};
	// end inline asm
$L__BB2_16:
	setp.lt.u32 	%p13, %r9, 96;
	@%p13 bra 	$L__BB2_18;
$L__BB2_17:
	mul.wide.s32 	%rd88, %r327, 16;
	add.s64 	%rd81, %rd2, %rd88;
	add.s64 	%rd80, %rd1, %rd88;
	// begin inline asm
	ld.global.nc.v4.b32 {%r292, %r293, %r294, %r295}, [%rd80];
	// end inline asm
	// begin inline asm
	st.global.cs.v4.b32 [%rd81], {%r292, %r293, %r294, %r295};
	// end inline asm
	add.s64 	%rd83, %rd81, 512;
	add.s64 	%rd82, %rd80, 512;
	// begin inline asm
	ld.global.nc.v4.b32 {%r300, %r301, %r302, %r303}, [%rd82];
	// end inline asm
	// begin inline asm
	st.global.cs.v4.b32 [%rd83], {%r300, %r301, %r302, %r303};
	// end inline asm
	add.s64 	%rd85, %rd81, 1024;
	add.s64 	%rd84, %rd80, 1024;
	// begin inline asm
	ld.global.nc.v4.b32 {%r308, %r309, %r310, %r311}, [%rd84];
	// end inline asm
	// begin inline asm
	st.global.cs.v4.b32 [%rd85], {%r308, %r309, %r310, %r311};
	// end inline asm
	add.s64 	%rd87, %rd81, 1536;
	add.s64 	%rd86, %rd80, 1536;
	// begin inline asm
	ld.global.nc.v4.b32 {%r316, %r317, %r318, %r319}, [%rd86];
	// end inline asm
	// begin inline asm
	st.global.cs.v4.b32 [%rd87], {%r316, %r317, %r318, %r319};
	// end inline asm
	add.s32 	%r327, %r327, 128;
	setp.lt.s32 	%p14, %r327, %r4;
	@%p14 bra 	$L__BB2_17;
$L__BB2_18:
	add.s32 	%r324, %r324, 1;
	setp.ne.s32 	%p15, %r324, %r3;
	@%p15 bra 	$L__BB2_3;
$L__BB2_19:
	ret;

}


// ===== COMPILED SASS (sm_100) =====

	.target	sm_100

	.elftype	@"ET_EXEC"


//--------------------- .note.nv.tkinfo           --------------------------
	.section	.note.nv.tkinfo,"",@"SHT_NOTE"
	.sectionflags	@"SHF_NOTE_NV_TKINFO"
	.tkinfo
        /*0018*/ 	.word	0x00000002
        /*0030*/ 	.string	""
        /*0030*/ 	.string	"ptxas"
        /*0030*/ 	.string	"Cuda compilation tools, release 13.0, V13.0.88"
        /*0030*/ 	.string	"Build cuda_13.0.r13.0/compiler.36424714_0"
        /*0030*/ 	.string	"-arch sm_100 -m 64 "



//--------------------- .note.nv.cuinfo           --------------------------
	.section	.note.nv.cuinfo,"",@"SHT_NOTE"
	.sectionflags	@"SHF_NOTE_NV_CUINFO"
        /*0018*/ 	.short	0x0002
        /*001a*/ 	.short	0x0064
        /*001c*/ 	.short	0x0082
	.zero		2


//--------------------- .nv.info                  --------------------------
	.section	.nv.info,"",@"SHT_CUDA_INFO"
	.align	4


	//----- nvinfo : EIATTR_REGCOUNT
	.align		4
        /*0000*/ 	.byte	0x04, 0x2f
        /*0002*/ 	.short	(.L_1 - .L_0)
	.align		4
.L_0:
        /*0004*/ 	.word	index@(_Z22row_move_kernel_simplePfS_ii)
        /*0008*/ 	.word	0x0000001e


	//----- nvinfo : EIATTR_FRAME_SIZE
	.align		4
.L_1:
        /*000c*/ 	.byte	0x04, 0x11
        /*000e*/ 	.short	(.L_3 - .L_2)
	.align		4
.L_2:
        /*0010*/ 	.word	index@(_Z22row_move_kernel_simplePfS_ii)
        /*0014*/ 	.word	0x00000000


	//----- nvinfo : EIATTR_REGCOUNT
	.align		4
.L_3:
        /*0018*/ 	.byte	0x04, 0x2f
        /*001a*/ 	.short	(.L_5 - .L_4)
	.align		4
.L_4:
        /*001c*/ 	.word	index@(_Z26row_move_kernel_vectorizedPfS_ii)
        /*0020*/ 	.word	0x00000020


	//----- nvinfo : EIATTR_FRAME_SIZE
	.align		4
.L_5:
        /*0024*/ 	.byte	0x04, 0x11
        /*0026*/ 	.short	(.L_7 - .L_6)
	.align		4
.L_6:
        /*0028*/ 	.word	index@(_Z26row_move_kernel_vectorizedPfS_ii)
        /*002c*/ 	.word	0x00000000


	//----- nvinfo : EIATTR_REGCOUNT
	.align		4
.L_7:
        /*0030*/ 	.byte	0x04, 0x2f
        /*0032*/ 	.short	(.L_9 - .L_8)
	.align		4
.L_8:
        /*0034*/ 	.word	index@(_Z36row_move_kernel_bypass_l1_vectorizedPfS_ii)
        /*0038*/ 	.word	0x0000003e


	//----- nvinfo : EIATTR_FRAME_SIZE
	.align		4
.L_9:
        /*003c*/ 	.byte	0x04, 0x11
        /*003e*/ 	.short	(.L_11 - .L_10)
	.align		4
.L_10:
        /*0040*/ 	.word	index@(_Z36row_move_kernel_bypass_l1_vectorizedPfS_ii)
        /*0044*/ 	.word	0x00000000


	//----- nvinfo : EIATTR_MIN_STACK_SIZE
	.align		4
.L_11:
        /*0048*/ 	.byte	0x04, 0x12
        /*004a*/ 	.short	(.L_13 - .L_12)
	.align		4
.L_12:
        /*004c*/ 	.word	index@(_Z36row_move_kernel_bypass_l1_vectorizedPfS_ii)
        /*0050*/ 	.word	0x00000000


	//----- nvinfo : EIATTR_MIN_STACK_SIZE
	.align		4
.L_13:
        /*0054*/ 	.byte	0x04, 0x12
        /*0056*/ 	.short	(.L_15 - .L_14)
	.align		4
.L_14:
        /*0058*/ 	.word	index@(_Z26row_move_kernel_vectorizedPfS_ii)
        /*005c*/ 	.word	0x00000000


	//----- nvinfo : EIATTR_MIN_STACK_SIZE
	.align		4
.L_15:
        /*0060*/ 	.byte	0x04, 0x12
        /*0062*/ 	.short	(.L_17 - .L_16)
	.align		4
.L_16:
        /*0064*/ 	.word	index@(_Z22row_move_kernel_simplePfS_ii)
        /*0068*/ 	.word	0x00000000
.L_17:


//--------------------- .nv.compat                --------------------------
	.section	.nv.compat,"",@"SHT_CUDA_COMPAT_INFO"
	.align	4
        /*0000*/ 	.byte	0x02, 0x09, 0x00, 0x00, 0x02, 0x02, 0x01, 0x00, 0x02, 0x05, 0x05, 0x00, 0x03, 0x07, 0x01, 0x01
        /*0010*/ 	.byte	0x02, 0x03, 0x00, 0x00, 0x02, 0x06, 0x01, 0x00, 0x04, 0x0b, 0x08, 0x00, 0x09, 0x00, 0x00, 0x00
        /*0020*/ 	.byte	0x00, 0x00, 0x00, 0x00


//--------------------- .nv.info._Z36row_move_kernel_bypass_l1_vectorizedPfS_ii --------------------------
	.section	.nv.info._Z36row_move_kernel_bypass_l1_vectorizedPfS_ii,"",@"SHT_CUDA_INFO"
	.sectionflags	@""
	.align	4


	//----- nvinfo : EIATTR_CUDA_API_VERSION
	.align		4
        /*0000*/ 	.byte	0x04, 0x37
        /*0002*/ 	.short	(.L_19 - .L_18)
.L_18:
        /*0004*/ 	.word	0x00000082


	//----- nvinfo : EIATTR_KPARAM_INFO
	.align		4
.L_19:
        /*0008*/ 	.byte	0x04, 0x17
        /*000a*/ 	.short	(.L_21 - .L_20)
.L_20:
        /*000c*/ 	.word	0x00000000
        /*0010*/ 	.short	0x0003
        /*0012*/ 	.short	0x0014
        /*0014*/ 	.byte	0x00, 0xf0, 0x11, 0x00


	//----- nvinfo : EIATTR_KPARAM_INFO
	.align		4
.L_21:
        /*0018*/ 	.byte	0x04, 0x17
        /*001a*/ 	.short	(.L_23 - .L_22)
.L_22:
        /*001c*/ 	.word	0x00000000
        /*0020*/ 	.short	0x0002
        /*0022*/ 	.short	0x0010
        /*0024*/ 	.byte	0x00, 0xf0, 0x11, 0x00


	//----- nvinfo : EIATTR_KPARAM_INFO
	.align		4
.L_23:
        /*0028*/ 	.byte	0x04, 0x17
        /*002a*/ 	.short	(.L_25 - .L_24)
.L_24:
        /*002c*/ 	.word	0x00000000
        /*0030*/ 	.short	0x0001
        /*0032*/ 	.short	0x0008
        /*0034*/ 	.byte	0x00, 0xf5, 0x21, 0x00


	//----- nvinfo : EIATTR_KPARAM_INFO
	.align		4
.L_25:
        /*0038*/ 	.byte	0x04, 0x17
        /*003a*/ 	.short	(.L_27 - .L_26)
.L_26:
        /*003c*/ 	.word	0x00000000
        /*0040*/ 	.short	0x0000
        /*0042*/ 	.short	0x0000
        /*0044*/ 	.byte	0x00, 0xf5, 0x21, 0x00


	//----- nvinfo : EIATTR_SPARSE_MMA_MASK
	.align		4
.L_27:
        /*0048*/ 	.byte	0x03, 0x50
        /*004a*/ 	.short	0x0000


	//----- nvinfo : EIATTR_MAXREG_COUNT
	.align		4
        /*004c*/ 	.byte	0x03, 0x1b
        /*004e*/ 	.short	0x00ff


	//----- nvinfo : EIATTR_MERCURY_ISA_VERSION
	.align		4
        /*0050*/ 	.byte	0x03, 0x5f
        /*0052*/ 	.short	0x0101


	//----- nvinfo : EIATTR_VRC_CTA_INIT_COUNT
	.align		4
        /*0054*/ 	.byte	0x02, 0x4a
	.zero		1
	.zero		1


	//----- nvinfo : EIATTR_EXIT_INSTR_OFFSETS
	.align		4
        /*0058*/ 	.byte	0x04, 0x1c
        /*005a*/ 	.short	(.L_29 - .L_28)


	//   ....[0]....
.L_28:
        /*005c*/ 	.word	0x00000030


	//   ....[1]....
        /*0060*/ 	.word	0x00000240


	//   ....[2]....
        /*0064*/ 	.word	0x00000bf0


	//----- nvinfo : EIATTR_CRS_STACK_SIZE
	.align		4
.L_29:
        /*0068*/ 	.byte	0x04, 0x1e
        /*006a*/ 	.short	(.L_31 - .L_30)
.L_30:
        /*006c*/ 	.word	0x00000000


	//----- nvinfo : EIATTR_CBANK_PARAM_SIZE
	.align		4
.L_31:
        /*0070*/ 	.byte	0x03, 0x19
        /*0072*/ 	.short	0x0018


	//----- nvinfo : EIATTR_PARAM_CBANK
	.align		4
        /*0074*/ 	.byte	0x04, 0x0a
        /*0076*/ 	.short	(.L_33 - .L_32)
	.align		4
.L_32:
        /*0078*/ 	.word	index@(.nv.constant0._Z36row_move_kernel_bypass_l1_vectorizedPfS_ii)
        /*007c*/ 	.short	0x0380
        /*007e*/ 	.short	0x0018


	//----- nvinfo : EIATTR_SW_WAR
	.align		4
.L_33:
        /*0080*/ 	.byte	0x04, 0x36
        /*0082*/ 	.short	(.L_35 - .L_34)
.L_34:
        /*0084*/ 	.word	0x00000008
.L_35:


//--------------------- .nv.info._Z26row_move_kernel_vectorizedPfS_ii --------------------------
	.section	.nv.info._Z26row_move_kernel_vectorizedPfS_ii,"",@"SHT_CUDA_INFO"
	.sectionflags	@""
	.align	4


	//----- nvinfo : EIATTR_CUDA_API_VERSION
	.align		4
        /*0000*/ 	.byte	0x04, 0x37
        /*0002*/ 	.short	(.L_37 - .L_36)
.L_36:
        /*0004*/ 	.word	0x00000082


	//----- nvinfo : EIATTR_KPARAM_INFO
	.align		4
.L_37:
        /*0008*/ 	.byte	0x04, 0x17
        /*000a*/ 	.short	(.L_39 - .L_38)
.L_38:
        /*000c*/ 	.word	0x00000000
        /*0010*/ 	.short	0x0003
        /*0012*/ 	.short	0x0014
        /*0014*/ 	.byte	0x00, 0xf0, 0x11, 0x00


	//----- nvinfo : EIATTR_KPARAM_INFO
	.align		4
.L_39:
        /*0018*/ 	.byte	0x04, 0x17
        /*001a*/ 	.short	(.L_41 - .L_40)
.L_40:
        /*001c*/ 	.word	0x00000000
        /*0020*/ 	.short	0x0002
        /*0022*/ 	.short	0x0010
        /*0024*/ 	.byte	0x00, 0xf0, 0x11, 0x00


	//----- nvinfo : EIATTR_KPARAM_INFO
	.align		4
.L_41:
        /*0028*/ 	.byte	0x04, 0x17
        /*002a*/ 	.short	(.L_43 - .L_42)
.L_42:
        /*002c*/ 	.word	0x00000000
        /*0030*/ 	.short	0x0001
        /*0032*/ 	.short	0x0008
        /*0034*/ 	.byte	0x00, 0xf5, 0x21, 0x00


	//----- nvinfo : EIATTR_KPARAM_INFO
	.align		4
.L_43:
        /*0038*/ 	.byte	0x04, 0x17
        /*003a*/ 	.short	(.L_45 - .L_44)
.L_44:
        /*003c*/ 	.word	0x00000000
        /*0040*/ 	.short	0x0000
        /*0042*/ 	.short	0x0000
        /*0044*/ 	.byte	0x00, 0xf5, 0x21, 0x00


	//----- nvinfo : EIATTR_SPARSE_MMA_MASK
	.align		4
.L_45:
        /*0048*/ 	.byte	0x03, 0x50
        /*004a*/ 	.short	0x0000


	//----- nvinfo : EIATTR_MAXREG_COUNT
	.align		4
        /*004c*/ 	.byte	0x03, 0x1b
        /*004e*/ 	.short	0x00ff


	//----- nvinfo : EIATTR_MERCURY_ISA_VERSION
	.align		4
        /*0050*/ 	.byte	0x03, 0x5f
        /*0052*/ 	.short	0x0101


	//----- nvinfo : EIATTR_VRC_CTA_INIT_COUNT
	.align		4
        /*0054*/ 	.byte	0x02, 0x4a
	.zero		1
	.zero		1


	//----- nvinfo : EIATTR_EXIT_INSTR_OFFSETS
	.align		4
        /*0058*/ 	.byte	0x04, 0x1c
        /*005a*/ 	.short	(.L_47 - .L_46)


	//   ....[0]....
.L_46:
        /*005c*/ 	.word	0x000000d0


	//   ....[1]....
        /*0060*/ 	.word	0x000003c0


	//   ....[2]....
        /*0064*/ 	.word	0x00000500


	//----- nvinfo : EIATTR_CRS_STACK_SIZE
	.align		4
.L_47:
        /*0068*/ 	.byte	0x04, 0x1e
        /*006a*/ 	.short	(.L_49 - .L_48)
.L_48:
        /*006c*/ 	.word	0x00000000


	//----- nvinfo : EIATTR_CBANK_PARAM_SIZE
	.align		4
.L_49:
        /*0070*/ 	.byte	0x03, 0x19
        /*0072*/ 	.short	0x0018


	//----- nvinfo : EIATTR_PARAM_CBANK
	.align		4
        /*0074*/ 	.byte	0x04, 0x0a
        /*0076*/ 	.short	(.L_51 - .L_50)
	.align		4
.L_50:
        /*0078*/ 	.word	index@(.nv.constant0._Z26row_move_kernel_vectorizedPfS_ii)
        /*007c*/ 	.short	0x0380
        /*007e*/ 	.short	0x0018


	//----- nvinfo : EIATTR_SW_WAR
	.align		4
.L_51:
        /*0080*/ 	.byte	0x04, 0x36
        /*0082*/ 	.short	(.L_53 - .L_52)
.L_52:
        /*0084*/ 	.word	0x00000008
.L_53:


//--------------------- .nv.info._Z22row_move_kernel_simplePfS_ii --------------------------
	.section	.nv.info._Z22row_move_kernel_simplePfS_ii,"",@"SHT_CUDA_INFO"
	.sectionflags	@""
	.align	4


	//----- nvinfo : EIATTR_CUDA_API_VERSION
	.align		4
        /*0000*/ 	.byte	0x04, 0x37
        /*0002*/ 	.short	(.L_55 - .L_54)
.L_54:
        /*0004*/ 	.word	0x00000082


	//----- nvinfo : EIATTR_KPARAM_INFO
	.align		4
.L_55:
        /*0008*/ 	.byte	0x04, 0x17
        /*000a*/ 	.short	(.L_57 - .L_56)
.L_56:
        /*000c*/ 	.word	0x00000000
        /*0010*/ 	.short	0x0003
        /*0012*/ 	.short	0x0014
        /*0014*/ 	.byte	0x00, 0xf0, 0x11, 0x00


	//----- nvinfo : EIATTR_KPARAM_INFO
	.align		4
.L_57:
        /*0018*/ 	.byte	0x04, 0x17
        /*001a*/ 	.short	(.L_59 - .L_58)
.L_58:
        /*001c*/ 	.word	0x00000000
        /*0020*/ 	.short	0x0002
        /*0022*/ 	.short	0x0010
        /*0024*/ 	.byte	0x00, 0xf0, 0x11, 0x00


	//----- nvinfo : EIATTR_KPARAM_INFO
	.align		4
.L_59:
        /*0028*/ 	.byte	0x04, 0x17
        /*002a*/ 	.short	(.L_61 - .L_60)
.L_60:
        /*002c*/ 	.word	0x00000000
        /*0030*/ 	.short	0x0001
        /*0032*/ 	.short	0x0008
        /*0034*/ 	.byte	0x00, 0xf5, 0x21, 0x00


	//----- nvinfo : EIATTR_KPARAM_INFO
	.align		4
.L_61:
        /*0038*/ 	.byte	0x04, 0x17
        /*003a*/ 	.short	(.L_63 - .L_62)
.L_62:
        /*003c*/ 	.word	0x00000000
        /*0040*/ 	.short	0x0000
        /*0042*/ 	.short	0x0000
        /*0044*/ 	.byte	0x00, 0xf5, 0x21, 0x00


	//----- nvinfo : EIATTR_SPARSE_MMA_MASK
	.align		4
.L_63:
        /*0048*/ 	.byte	0x03, 0x50
        /*004a*/ 	.short	0x0000


	//----- nvinfo : EIATTR_MAXREG_COUNT
	.align		4
        /*004c*/ 	.byte	0x03, 0x1b
        /*004e*/ 	.short	0x00ff


	//----- nvinfo : EIATTR_MERCURY_ISA_VERSION
	.align		4
        /*0050*/ 	.byte	0x03, 0x5f
        /*0052*/ 	.short	0x0101


	//----- nvinfo : EIATTR_VRC_CTA_INIT_COUNT
	.align		4
        /*0054*/ 	.byte	0x02, 0x4a
	.zero		1
	.zero		1


	//----- nvinfo : EIATTR_EXIT_INSTR_OFFSETS
	.align		4
        /*0058*/ 	.byte	0x04, 0x1c
        /*005a*/ 	.short	(.L_65 - .L_64)


	//   ....[0]....
.L_64:
        /*005c*/ 	.word	0x000000a0


	//   ....[1]....
        /*0060*/ 	.word	0x00000390


	//   ....[2]....
        /*0064*/ 	.word	0x000004d0


	//----- nvinfo : EIATTR_CRS_STACK_SIZE
	.align		4
.L_65:
        /*0068*/ 	.byte	0x04, 0x1e
        /*006a*/ 	.short	(.L_67 - .L_66)
.L_66:
        /*006c*/ 	.word	0x00000000


	//----- nvinfo : EIATTR_CBANK_PARAM_SIZE
	.align		4
.L_67:
        /*0070*/ 	.byte	0x03, 0x19
        /*0072*/ 	.short	0x0018


	//----- nvinfo : EIATTR_PARAM_CBANK
	.align		4
        /*0074*/ 	.byte	0x04, 0x0a
        /*0076*/ 	.short	(.L_69 - .L_68)
	.align		4
.L_68:
        /*0078*/ 	.word	index@(.nv.constant0._Z22row_move_kernel_simplePfS_ii)
        /*007c*/ 	.short	0x0380
        /*007e*/ 	.short	0x0018


	//----- nvinfo : EIATTR_SW_WAR
	.align		4
.L_69:
        /*0080*/ 	.byte	0x04, 0x36
        /*0082*/ 	.short	(.L_71 - .L_70)
.L_70:
        /*0084*/ 	.word	0x00000008
.L_71:


//--------------------- .nv.callgraph             --------------------------
	.section	.nv.callgraph,"",@"SHT_CUDA_CALLGRAPH"
	.align	4
	.sectionentsize	8
	.align		4
        /*0000*/ 	.word	0x00000000
	.align		4
        /*0004*/ 	.word	0xffffffff
	.align		4
        /*0008*/ 	.word	0x00000000
	.align		4
        /*000c*/ 	.word	0xfffffffe
	.align		4
        /*0010*/ 	.word	0x00000000
	.align		4
        /*0014*/ 	.word	0xfffffffd
	.align		4
        /*0018*/ 	.word	0x00000000
	.align		4
        /*001c*/ 	.word	0xfffffffc


//--------------------- .text._Z36row_move_kernel_bypass_l1_vectorizedPfS_ii --------------------------
	.section	.text._Z36row_move_kernel_bypass_l1_vectorizedPfS_ii,"ax",@progbits
	.align	128
        .global         _Z36row_move_kernel_bypass_l1_vectorizedPfS_ii
        .type           _Z36row_move_kernel_bypass_l1_vectorizedPfS_ii,@function
        .size           _Z36row_move_kernel_bypass_l1_vectorizedPfS_ii,(.L_x_22 - _Z36row_move_kernel_bypass_l1_vectorizedPfS_ii)
        .other          _Z36row_move_kernel_bypass_l1_vectorizedPfS_ii,@"STO_CUDA_ENTRY STV_DEFAULT"
_Z36row_move_kernel_bypass_l1_vectorizedPfS_ii:
.text._Z36row_move_kernel_bypass_l1_vectorizedPfS_ii:
[----:B------:R-:W-:Y:S01]  /*0000*/  LDC R1, c[0x0][0x37c] ;  /* 0x0000df00ff017b82 */ /* 0x000fe20000000800 */
[----:B------:R-:W0:Y:S02]  /*0010*/  S2R R0, SR_TID.X ;  /* 0x0000000000007919 */ /* 0x000e240000002100 */
[----:B0-----:R-:W-:-:S13]  /*0020*/  ISETP.GT.U32.AND P0, PT, R0, 0x1f, PT ;  /* 0x0000001f0000780c */ /* 0x001fda0003f04070 */
[----:B------:R-:W-:Y:S05]  /*0030*/  @P0 EXIT ;  /* 0x000000000000094d */ /* 0x000fea0003800000 */
[----:B------:R-:W0:Y:S08]  /*0040*/  LDC R7, c[0x0][0x370] ;  /* 0x0000dc00ff077b82 */ /* 0x000e300000000800 */
[----:B------:R-:W1:Y:S08]  /*0050*/  LDC R6, c[0x0][0x390] ;  /* 0x0000e400ff067b82 */ /* 0x000e700000000800 */
[----:B------:R-:W2:Y:S01]  /*0060*/  S2UR UR4, SR_CTAID.X ;  /* 0x00000000000479c3 */ /* 0x000ea20000002500 */
[----:B0-----:R-:W-:-:S02]  /*0070*/  IABS R9, R7 ;  /* 0x0000000700097213 */ /* 0x001fc40000000000 */
[----:B------:R-:W-:Y:S02]  /*0080*/  IABS R10, R7 ;  /* 0x00000007000a7213 */ /* 0x000fe40000000000 */
[----:B------:R-:W0:Y:S03]  /*0090*/  I2F.RP R5, R9 ;  /* 0x0000000900057306 */ /* 0x000e260000209400 */
[----:B------:R-:W-:Y:S01]  /*00a0*/  IMAD.MOV R10, RZ, RZ, -R10 ;  /* 0x000000ffff0a7224 */ /* 0x000fe200078e0a0a */
[----:B-1----:R-:W-:-:S04]  /*00b0*/  IADD3 R4, PT, PT, R7, -0x1, R6 ;  /* 0xffffffff07047810 */ /* 0x002fc80007ffe006 */
[----:B0-----:R-:W0:Y:S02]  /*00c0*/  MUFU.RCP R5, R5 ;  /* 0x0000000500057308 */ /* 0x001e240000001000 */
[----:B0-----:R-:W-:-:S06]  /*00d0*/  VIADD R2, R5, 0xffffffe ;  /* 0x0ffffffe05027836 */ /* 0x001fcc0000000000 */
[----:B------:R0:W1:Y:S02]  /*00e0*/  F2I.FTZ.U32.TRUNC.NTZ R3, R2 ;  /* 0x0000000200037305 */ /* 0x000064000021f000 */
[----:B0-----:R-:W-:Y:S02]  /*00f0*/  IMAD.MOV.U32 R2, RZ, RZ, RZ ;  /* 0x000000ffff027224 */ /* 0x001fe400078e00ff */
[----:B-1----:R-:W-:-:S04]  /*0100*/  IMAD.MOV R8, RZ, RZ, -R3 ;  /* 0x000000ffff087224 */ /* 0x002fc800078e0a03 */
[----:B------:R-:W-:Y:S01]  /*0110*/  IMAD R11, R8, R9, RZ ;  /* 0x00000009080b7224 */ /* 0x000fe200078e02ff */
[----:B------:R-:W-:Y:S02]  /*0120*/  IABS R8, R4 ;  /* 0x0000000400087213 */ /* 0x000fe40000000000 */
[----:B------:R-:W-:Y:S01]  /*0130*/  LOP3.LUT R4, R4, R7, RZ, 0x3c, !PT ;  /* 0x0000000704047212 */ /* 0x000fe200078e3cff */
[----:B------:R-:W-:-:S03]  /*0140*/  IMAD.HI.U32 R3, R3, R11, R2 ;  /* 0x0000000b03037227 */ /* 0x000fc600078e0002 */
[----:B------:R-:W-:Y:S01]  /*0150*/  ISETP.GE.AND P2, PT, R4, RZ, PT ;  /* 0x000000ff0400720c */ /* 0x000fe20003f46270 */
[----:B------:R-:W-:Y:S02]  /*0160*/  IMAD.MOV.U32 R2, RZ, RZ, R10 ;  /* 0x000000ffff027224 */ /* 0x000fe400078e000a */
[----:B------:R-:W-:-:S04]  /*0170*/  IMAD.HI.U32 R3, R3, R8, RZ ;  /* 0x0000000803037227 */ /* 0x000fc800078e00ff */
[----:B------:R-:W-:-:S05]  /*0180*/  IMAD R2, R3, R2, R8 ;  /* 0x0000000203027224 */ /* 0x000fca00078e0208 */
[----:B------:R-:W-:-:S13]  /*0190*/  ISETP.GT.U32.AND P1, PT, R9, R2, PT ;  /* 0x000000020900720c */ /* 0x000fda0003f24070 */
[-C--:B------:R-:W-:Y:S01]  /*01a0*/  @!P1 IADD3 R2, PT, PT, R2, -R9.reuse, RZ ;  /* 0x8000000902029210 */ /* 0x080fe20007ffe0ff */
[----:B------:R-:W-:Y:S01]  /*01b0*/  @!P1 VIADD R3, R3, 0x1 ;  /* 0x0000000103039836 */ /* 0x000fe20000000000 */
[----:B------:R-:W-:Y:S02]  /*01c0*/  ISETP.NE.AND P1, PT, R7, RZ, PT ;  /* 0x000000ff0700720c */ /* 0x000fe40003f25270 */
[----:B------:R-:W-:-:S13]  /*01d0*/  ISETP.GE.U32.AND P0, PT, R2, R9, PT ;  /* 0x000000090200720c */ /* 0x000fda0003f06070 */
[----:B------:R-:W-:-:S04]  /*01e0*/  @P0 VIADD R3, R3, 0x1 ;  /* 0x0000000103030836 */ /* 0x000fc80000000000 */
[----:B------:R-:W-:Y:S01]  /*01f0*/  @!P2 IMAD.MOV R3, RZ, RZ, -R3 ;  /* 0x000000ffff03a224 */ /* 0x000fe200078e0a03 */
[----:B------:R-:W-:-:S05]  /*0200*/  @!P1 LOP3.LUT R3, RZ, R7, RZ, 0x33, !PT ;  /* 0x00000007ff039212 */ /* 0x000fca00078e33ff */
[----:B--2---:R-:W-:-:S05]  /*0210*/  IMAD R44, R3, UR4, RZ ;  /* 0x00000004032c7c24 */ /* 0x004fca000f8e02ff */
[----:B------:R-:W-:-:S04]  /*0220*/  VIADDMNMX R2, R44, R3, R6, PT ;  /* 0x000000032c027246 */ /* 0x000fc80003800106 */
[----:B------:R-:W-:-:S13]  /*0230*/  ISETP.GE.AND P0, PT, R44, R2, PT ;  /* 0x000000022c00720c */ /* 0x000fda0003f06270 */
[----:B------:R-:W-:Y:S05]  /*0240*/  @P0 EXIT ;  /* 0x000000000000094d */ /* 0x000fea0003800000 */
[----:B------:R-:W0:Y:S01]  /*0250*/  LDCU UR6, c[0x0][0x394] ;  /* 0x00007280ff0677ac */ /* 0x000e220008000800 */
[----:B------:R-:W-:Y:S01]  /*0260*/  LOP3.LUT R6, RZ, R0, RZ, 0x33, !PT ;  /* 0x00000000ff067212 */ /* 0x000fe200078e33ff */
[----:B0-----:R-:W-:-:S04]  /*0270*/  USHF.R.S32.HI UR4, URZ, 0x1f, UR6 ;  /* 0x0000001fff047899 */ /* 0x001fc80008011406 */
[----:B------:R-:W-:Y:S02]  /*0280*/  ULEA.HI UR5, UR4, UR6, URZ, 0x9 ;  /* 0x0000000604057291 */ /* 0x000fe4000f8f48ff */
[----:B------:R-:W-:Y:S02]  /*0290*/  ULEA.HI UR4, UR4, UR6, URZ, 0x2 ;  /* 0x0000000604047291 */ /* 0x000fe4000f8f10ff */
[----:B------:R-:W-:Y:S02]  /*02a0*/  USHF.R.S32.HI UR5, URZ, 0x9, UR5 ;  /* 0x00000009ff057899 */ /* 0x000fe40008011405 */
[----:B------:R-:W-:Y:S02]  /*02b0*/  USHF.R.S32.HI UR4, URZ, 0x2, UR4 ;  /* 0x00000002ff047899 */ /* 0x000fe40008011404 */
[----:B------:R-:W-:Y:S01]  /*02c0*/  USHF.L.U32 UR5, UR5, 0x7, URZ ;  /* 0x0000000705057899 */ /* 0x000fe200080006ff */
[----:B------:R-:W0:Y:S05]  /*02d0*/  LDCU.64 UR6, c[0x0][0x358] ;  /* 0x00006b00ff0677ac */ /* 0x000e2a0008000a00 */
[----:B------:R-:W-:-:S05]  /*02e0*/  VIADD R7, R0, UR5 ;  /* 0x0000000500077c36 */ /* 0x000fca0008000000 */
[----:B------:R-:W-:-:S04]  /*02f0*/  IADD3 R5, PT, PT, R7, 0x20, RZ ;  /* 0x0000002007057810 */ /* 0x000fc80007ffe0ff */
[----:B------:R-:W-:-:S05]  /*0300*/  VIMNMX R3, PT, PT, R5, UR4, !PT ;  /* 0x0000000405037c48 */ /* 0x000fca000ffe0100 */
[C---:B------:R-:W-:Y:S02]  /*0310*/  IMAD.IADD R4, R6.reuse, 0x1, R3 ;  /* 0x0000000106047824 */ /* 0x040fe400078e0203 */
[----:B------:R-:W-:Y:S02]  /*0320*/  VIADD R6, R6, UR5 ;  /* 0x0000000506067c36 */ /* 0x000fe40008000000 */
[C---:B------:R-:W-:Y:S01]  /*0330*/  VIADD R3, R4.reuse, -UR5 ;  /* 0x8000000504037c36 */ /* 0x040fe20008000000 */
[----:B------:R-:W-:-:S04]  /*0340*/  LOP3.LUT R4, R4, 0x60, RZ, 0xc0, !PT ;  /* 0x0000006004047812 */ /* 0x000fc800078ec0ff */
[----:B------:R-:W-:Y:S02]  /*0350*/  ISETP.GE.U32.AND P0, PT, R3, 0x60, PT ;  /* 0x000000600300780c */ /* 0x000fe40003f06070 */
[----:B0-----:R-:W-:-:S11]  /*0360*/  LOP3.LUT R3, R6, 0x180, RZ, 0xc0, !PT ;  /* 0x0000018006037812 */ /* 0x001fd600078ec0ff */
.L_x_10:
[----:B0-----:R-:W0:Y:S01]  /*0370*/  LDCU.128 UR8, c[0x0][0x380] ;  /* 0x00007000ff0877ac */ /* 0x001e220008000c00 */
[----:B------:R-:W-:Y:S01]  /*0380*/  IMAD R46, R44, UR4, RZ ;  /* 0x000000042c2e7c24 */ /* 0x000fe2000f8e02ff */
[----:B------:R-:W-:Y:S01]  /*0390*/  ISETP.GE.AND P2, PT, R0, UR5, PT ;  /* 0x0000000500007c0c */ /* 0x000fe2000bf46270 */
[----:B------:R-:W-:Y:S01]  /*03a0*/  VIADD R44, R44, 0x1 ;  /* 0x000000012c2c7836 */ /* 0x000fe20000000000 */
[----:B------:R-:W-:Y:S01]  /*03b0*/  BSSY.RECONVERGENT B0, `(.L_x_0) ;  /* 0x000005d000007945 */ /* 0x000fe20003800200 */
[----:B------:R-:W-:-:S03]  /*03c0*/  IMAD.WIDE R46, R46, 0x10, RZ ;  /* 0x000000102e2e7825 */ /* 0x000fc600078e02ff */
[----:B------:R-:W-:Y:S02]  /*03d0*/  ISETP.NE.AND P1, PT, R44, R2, PT ;  /* 0x000000022c00720c */ /* 0x000fe40003f25270 */
[C---:B0-----:R-:W-:Y:S02]  /*03e0*/  IADD3 R50, P3, PT, R46.reuse, UR8, RZ ;  /* 0x000000082e327c10 */ /* 0x041fe4000ff7e0ff */
[----:B------:R-:W-:Y:S02]  /*03f0*/  IADD3 R48, P4, PT, R46, UR10, RZ ;  /* 0x0000000a2e307c10 */ /* 0x000fe4000ff9e0ff */
[C---:B------:R-:W-:Y:S02]  /*0400*/  IADD3.X R51, PT, PT, R47.reuse, UR9, RZ, P3, !PT ;  /* 0x000000092f337c10 */ /* 0x040fe40009ffe4ff */
[----:B------:R-:W-:Y:S01]  /*0410*/  IADD3.X R49, PT, PT, R47, UR11, RZ, P4, !PT ;  /* 0x0000000b2f317c10 */ /* 0x000fe2000a7fe4ff */
[----:B-12---:R-:W-:Y:S08]  /*0420*/  @P2 BRA `(.L_x_1) ;  /* 0x0000000400542947 */ /* 0x006ff00003800000 */
[----:B------:R-:W-:Y:S01]  /*0430*/  ISETP.NE.AND P3, PT, R3, 0x180, PT ;  /* 0x000001800300780c */ /* 0x000fe20003f65270 */
[----:B------:R-:W-:Y:S01]  /*0440*/  BSSY.RECONVERGENT B1, `(.L_x_2) ;  /* 0x0000025000017945 */ /* 0x000fe20003800200 */
[----:B------:R-:W-:Y:S01]  /*0450*/  MOV R45, R47 ;  /* 0x0000002f002d7202 */ /* 0x000fe20000000f00 */
[----:B------:R-:W-:Y:S01]  /*0460*/  IMAD.MOV.U32 R47, RZ, RZ, R0 ;  /* 0x000000ffff2f7224 */ /* 0x000fe200078e0000 */
[----:B------:R-:W-:-:S09]  /*0470*/  ISETP.GE.U32.AND P2, PT, R6, 0x180, PT ;  /* 0x000001800600780c */ /* 0x000fd20003f46070 */
[----:B------:R-:W-:Y:S05]  /*0480*/  @!P3 BRA `(.L_x_3) ;  /* 0x000000000080b947 */ /* 0x000fea0003800000 */
[----:B------:R-:W-:-:S05]  /*0490*/  IMAD.WIDE.U32 R26, R0, 0x10, R50 ;  /* 0x00000010001a7825 */ /* 0x000fca00078e0032 */
[----:B------:R-:W2:Y:S04]  /*04a0*/  LDG.E.128.CONSTANT R8, desc[UR6][R26.64] ;  /* 0x000000061a087981 */ /* 0x000ea8000c1e9d00 */
[----:B------:R-:W3:Y:S04]  /*04b0*/  LDG.E.128.CONSTANT R12, desc[UR6][R26.64+0x200] ;  /* 0x000200061a0c7981 */ /* 0x000ee8000c1e9d00 */
[----:B------:R-:W4:Y:S04]  /*04c0*/  LDG.E.128.CONSTANT R16, desc[UR6][R26.64+0x400] ;  /* 0x000400061a107981 */ /* 0x000f28000c1e9d00 */
[----:B------:R-:W5:Y:S01]  /*04d0*/  LDG.E.128.CONSTANT R20, desc[UR6][R26.64+0x600] ;  /* 0x000600061a147981 */ /* 0x000f62000c1e9d00 */
[----:B------:R-:W-:Y:S01]  /*04e0*/  IMAD.WIDE.U32 R24, R0, 0x10, R48 ;  /* 0x0000001000187825 */ /* 0x000fe200078e0030 */
[----:B------:R-:W-:-:S03]  /*04f0*/  ISETP.NE.AND P3, PT, R3, RZ, PT ;  /* 0x000000ff0300720c */ /* 0x000fc60003f65270 */
[----:B------:R-:W-:Y:S01]  /*0500*/  VIADD R47, R0, 0x80 ;  /* 0x00000080002f7836 */ /* 0x000fe20000000000 */
[----:B--2---:R0:W-:Y:S04]  /*0510*/  STG.E.EF.128 desc[UR6][R24.64], R8 ;  /* 0x0000000818007986 */ /* 0x0041e8000c001d06 */
[----:B---3--:R0:W-:Y:S04]  /*0520*/  STG.E.EF.128 desc[UR6][R24.64+0x200], R12 ;  /* 0x0002000c18007986 */ /* 0x0081e8000c001d06 */
[----:B----4-:R0:W-:Y:S04]  /*0530*/  STG.E.EF.128 desc[UR6][R24.64+0x400], R16 ;  /* 0x0004001018007986 */ /* 0x0101e8000c001d06 */
[----:B-----5:R0:W-:Y:S01]  /*0540*/  STG.E.EF.128 desc[UR6][R24.64+0x600], R20 ;  /* 0x0006001418007986 */ /* 0x0201e2000c001d06 */
[----:B------:R-:W-:Y:S05]  /*0550*/  @!P3 BRA `(.L_x_3) ;  /* 0x00000000004cb947 */ /* 0x000fea0003800000 */
[----:B0-----:R-:W2:Y:S04]  /*0560*/  LDG.E.128.CONSTANT R8, desc[UR6][R26.64+0x800] ;  /* 0x000800061a087981 */ /* 0x001ea8000c1e9d00 */
[----:B------:R-:W3:Y:S04]  /*0570*/  LDG.E.128.CONSTANT R12, desc[UR6][R26.64+0xa00] ;  /* 0x000a00061a0c7981 */ /* 0x000ee8000c1e9d00 */
[----:B------:R-:W4:Y:S04]  /*0580*/  LDG.E.128.CONSTANT R16, desc[UR6][R26.64+0xc00] ;  /* 0x000c00061a107981 */ /* 0x000f28000c1e9d00 */
[----:B------:R-:W5:Y:S01]  /*0590*/  LDG.E.128.CONSTANT R20, desc[UR6][R26.64+0xe00] ;  /* 0x000e00061a147981 */ /* 0x000f62000c1e9d00 */
[----:B------:R-:W-:-:S03]  /*05a0*/  ISETP.NE.AND P3, PT, R3, 0x80, PT ;  /* 0x000000800300780c */ /* 0x000fc60003f65270 */
[----:B--2---:R0:W-:Y:S04]  /*05b0*/  STG.E.EF.128 desc[UR6][R24.64+0x800], R8 ;  /* 0x0008000818007986 */ /* 0x0041e8000c001d06 */
[----:B---3--:R1:W-:Y:S04]  /*05c0*/  STG.E.EF.128 desc[UR6][R24.64+0xa00], R12 ;  /* 0x000a000c18007986 */ /* 0x0083e8000c001d06 */
[----:B----4-:R2:W-:Y:S04]  /*05d0*/  STG.E.EF.128 desc[UR6][R24.64+0xc00], R16 ;  /* 0x000c001018007986 */ /* 0x0105e8000c001d06 */
[----:B-----5:R3:W-:Y:S04]  /*05e0*/  STG.E.EF.128 desc[UR6][R24.64+0xe00], R20 ;  /* 0x000e001418007986 */ /* 0x0207e8000c001d06 */
[----:B0-----:R-:W4:Y:S04]  /*05f0*/  @P3 LDG.E.128.CONSTANT R8, desc[UR6][R26.64+0x1000] ;  /* 0x001000061a083981 */ /* 0x001f28000c1e9d00 */
[----:B-1----:R-:W5:Y:S04]  /*0600*/  @P3 LDG.E.128.CONSTANT R12, desc[UR6][R26.64+0x1200] ;  /* 0x001200061a0c3981 */ /* 0x002f68000c1e9d00 */
[----:B--2---:R-:W2:Y:S04]  /*0610*/  @P3 LDG.E.128.CONSTANT R16, desc[UR6][R26.64+0x1400] ;  /* 0x001400061a103981 */ /* 0x004ea8000c1e9d00 */
[----:B---3--:R-:W3:Y:S01]  /*0620*/  @P3 LDG.E.128.CONSTANT R20, desc[UR6][R26.64+0x1600] ;  /* 0x001600061a143981 */ /* 0x008ee2000c1e9d00 */
[----:B------:R-:W-:-:S02]  /*0630*/  VIADD R47, R0, 0x100 ;  /* 0x00000100002f7836 */ /* 0x000fc40000000000 */
[----:B------:R-:W-:Y:S01]  /*0640*/  @P3 VIADD R47, R0, 0x180 ;  /* 0x00000180002f3836 */ /* 0x000fe20000000000 */
[----:B----4-:R1:W-:Y:S04]  /*0650*/  @P3 STG.E.EF.128 desc[UR6][R24.64+0x1000], R8 ;  /* 0x0010000818003986 */ /* 0x0103e8000c001d06 */
[----:B-----5:R1:W-:Y:S04]  /*0660*/  @P3 STG.E.EF.128 desc[UR6][R24.64+0x1200], R12 ;  /* 0x0012000c18003986 */ /* 0x0203e8000c001d06 */
[----:B--2---:R1:W-:Y:S04]  /*0670*/  @P3 STG.E.EF.128 desc[UR6][R24.64+0x1400], R16 ;  /* 0x0014001018003986 */ /* 0x0043e8000c001d06 */
[----:B---3--:R1:W-:Y:S02]  /*0680*/  @P3 STG.E.EF.128 desc[UR6][R24.64+0x1600], R20 ;  /* 0x0016001418003986 */ /* 0x0083e4000c001d06 */
.L_x_3:
[----:B------:R-:W-:Y:S05]  /*0690*/  BSYNC.RECONVERGENT B1 ;  /* 0x0000000000017941 */ /* 0x000fea0003800200 */
.L_x_2:
[----:B------:R-:W-:Y:S05]  /*06a0*/  @!P2 BRA `(.L_x_1) ;  /* 0x0000000000b4a947 */ /* 0x000fea0003800000 */
[----:B------:R-:W2:Y:S08]  /*06b0*/  LDC.64 R54, c[0x0][0x388] ;  /* 0x0000e200ff367b82 */ /* 0x000eb00000000a00 */
[----:B------:R-:W3:Y:S01]  /*06c0*/  LDC.64 R52, c[0x0][0x380] ;  /* 0x0000e000ff347b82 */ /* 0x000ee20000000a00 */
[----:B--2---:R-:W-:-:S04]  /*06d0*/  IMAD.WIDE.U32 R54, R47, 0x10, R54 ;  /* 0x000000102f367825 */ /* 0x004fc800078e0036 */
[----:B---3--:R-:W-:-:S07]  /*06e0*/  IMAD.WIDE.U32 R52, R47, 0x10, R52 ;  /* 0x000000102f347825 */ /* 0x008fce00078e0034 */
.L_x_4:
[----:B------:R-:W-:-:S04]  /*06f0*/  IADD3 R58, P2, PT, R52, R46, RZ ;  /* 0x0000002e343a7210 */ /* 0x000fc80007f5e0ff */
[----:B------:R-:W-:-:S05]  /*0700*/  IADD3.X R59, PT, PT, R53, R45, RZ, P2, !PT ;  /* 0x0000002d353b7210 */ /* 0x000fca00017fe4ff */
[----:B01----:R-:W2:Y:S04]  /*0710*/  LDG.E.128.CONSTANT R8, desc[UR6][R58.64] ;  /* 0x000000063a087981 */ /* 0x003ea8000c1e9d00 */
[----:B------:R-:W3:Y:S04]  /*0720*/  LDG.E.128.CONSTANT R12, desc[UR6][R58.64+0x200] ;  /* 0x000200063a0c7981 */ /* 0x000ee8000c1e9d00 */
[----:B------:R-:W4:Y:S01]  /*0730*/  LDG.E.128.CONSTANT R16, desc[UR6][R58.64+0x400] ;  /* 0x000400063a107981 */ /* 0x000f22000c1e9d00 */
[----:B------:R-:W-:-:S03]  /*0740*/  IADD3 R56, P2, PT, R54, R46, RZ ;  /* 0x0000002e36387210 */ /* 0x000fc60007f5e0ff */
[----:B------:R-:W5:Y:S02]  /*0750*/  LDG.E.128.CONSTANT R20, desc[UR6][R58.64+0xc00] ;  /* 0x000c00063a147981 */ /* 0x000f64000c1e9d00 */
[----:B------:R-:W-:Y:S02]  /*0760*/  IMAD.X R57, R55, 0x1, R45, P2 ;  /* 0x0000000137397824 */ /* 0x000fe400010e062d */
[----:B------:R-:W5:Y:S04]  /*0770*/  LDG.E.128.CONSTANT R24, desc[UR6][R58.64+0xe00] ;  /* 0x000e00063a187981 */ /* 0x000f68000c1e9d00 */
[----:B------:R-:W5:Y:S04]  /*0780*/  LDG.E.128.CONSTANT R28, desc[UR6][R58.64+0x1000] ;  /* 0x001000063a1c7981 */ /* 0x000f68000c1e9d00 */
[----:B------:R-:W5:Y:S04]  /*0790*/  LDG.E.128.CONSTANT R32, desc[UR6][R58.64+0x1200] ;  /* 0x001200063a207981 */ /* 0x000f68000c1e9d00 */
[----:B------:R-:W5:Y:S04]  /*07a0*/  LDG.E.128.CONSTANT R36, desc[UR6][R58.64+0x1400] ;  /* 0x001400063a247981 */ /* 0x000f68000c1e9d00 */
[----:B------:R-:W5:Y:S04]  /*07b0*/  LDG.E.128.CONSTANT R40, desc[UR6][R58.64+0x1600] ;  /* 0x001600063a287981 */ /* 0x000f68000c1e9d00 */
[----:B--2---:R0:W-:Y:S04]  /*07c0*/  STG.E.EF.128 desc[UR6][R56.64], R8 ;  /* 0x0000000838007986 */ /* 0x0041e8000c001d06 */
[----:B---3--:R1:W-:Y:S04]  /*07d0*/  STG.E.EF.128 desc[UR6][R56.64+0x200], R12 ;  /* 0x0002000c38007986 */ /* 0x0083e8000c001d06 */
[----:B----4-:R2:W-:Y:S04]  /*07e0*/  STG.E.EF.128 desc[UR6][R56.64+0x400], R16 ;  /* 0x0004001038007986 */ /* 0x0105e8000c001d06 */
[----:B0-----:R-:W3:Y:S04]  /*07f0*/  LDG.E.128.CONSTANT R8, desc[UR6][R58.64+0x600] ;  /* 0x000600063a087981 */ /* 0x001ee8000c1e9d00 */
[----:B-1----:R-:W4:Y:S04]  /*0800*/  LDG.E.128.CONSTANT R12, desc[UR6][R58.64+0x800] ;  /* 0x000800063a0c7981 */ /* 0x002f28000c1e9d00 */
[----:B--2---:R-:W2:Y:S04]  /*0810*/  LDG.E.128.CONSTANT R16, desc[UR6][R58.64+0xa00] ;  /* 0x000a00063a107981 */ /* 0x004ea8000c1e9d00 */
[----:B-----5:R0:W-:Y:S04]  /*0820*/  STG.E.EF.128 desc[UR6][R56.64+0xc00], R20 ;  /* 0x000c001438007986 */ /* 0x0201e8000c001d06 */
[----:B0-----:R-:W5:Y:S04]  /*0830*/  LDG.E.128.CONSTANT R20, desc[UR6][R58.64+0x1e00] ;  /* 0x001e00063a147981 */ /* 0x001f68000c1e9d00 */
[----:B---3--:R0:W-:Y:S04]  /*0840*/  STG.E.EF.128 desc[UR6][R56.64+0x600], R8 ;  /* 0x0006000838007986 */ /* 0x0081e8000c001d06 */
[----:B----4-:R1:W-:Y:S04]  /*0850*/  STG.E.EF.128 desc[UR6][R56.64+0x800], R12 ;  /* 0x0008000c38007986 */ /* 0x0103e8000c001d06 */
[----:B--2---:R2:W-:Y:S04]  /*0860*/  STG.E.EF.128 desc[UR6][R56.64+0xa00], R16 ;  /* 0x000a001038007986 */ /* 0x0045e8000c001d06 */
[----:B0-----:R-:W3:Y:S04]  /*0870*/  LDG.E.128.CONSTANT R8, desc[UR6][R58.64+0x1800] ;  /* 0x001800063a087981 */ /* 0x001ee8000c1e9d00 */
[----:B-1----:R-:W4:Y:S04]  /*0880*/  LDG.E.128.CONSTANT R12, desc[UR6][R58.64+0x1a00] ;  /* 0x001a00063a0c7981 */ /* 0x002f28000c1e9d00 */
[----:B--2---:R-:W2:Y:S01]  /*0890*/  LDG.E.128.CONSTANT R16, desc[UR6][R58.64+0x1c00] ;  /* 0x001c00063a107981 */ /* 0x004ea2000c1e9d00 */
[----:B------:R-:W-:-:S03]  /*08a0*/  VIADD R47, R47, 0x200 ;  /* 0x000002002f2f7836 */ /* 0x000fc60000000000 */
[----:B------:R0:W-:Y:S04]  /*08b0*/  STG.E.EF.128 desc[UR6][R56.64+0xe00], R24 ;  /* 0x000e001838007986 */ /* 0x0001e8000c001d06 */
[----:B------:R0:W-:Y:S04]  /*08c0*/  STG.E.EF.128 desc[UR6][R56.64+0x1000], R28 ;  /* 0x0010001c38007986 */ /* 0x0001e8000c001d06 */
[----:B------:R0:W-:Y:S04]  /*08d0*/  STG.E.EF.128 desc[UR6][R56.64+0x1200], R32 ;  /* 0x0012002038007986 */ /* 0x0001e8000c001d06 */
[----:B------:R0:W-:Y:S04]  /*08e0*/  STG.E.EF.128 desc[UR6][R56.64+0x1400], R36 ;  /* 0x0014002438007986 */ /* 0x0001e8000c001d06 */
[----:B------:R0:W-:Y:S04]  /*08f0*/  STG.E.EF.128 desc[UR6][R56.64+0x1600], R40 ;  /* 0x0016002838007986 */ /* 0x0001e8000c001d06 */
[----:B-----5:R0:W-:Y:S01]  /*0900*/  STG.E.EF.128 desc[UR6][R56.64+0x1e00], R20 ;  /* 0x001e001438007986 */ /* 0x0201e2000c001d06 */
[----:B------:R-:W-:-:S02]  /*0910*/  ISETP.GE.AND P2, PT, R47, UR5, PT ;  /* 0x000000052f007c0c */ /* 0x000fc4000bf46270 */
[----:B------:R-:W-:-:S05]  /*0920*/  IADD3 R46, P3, PT, R46, 0x2000, RZ ;  /* 0x000020002e2e7810 */ /* 0x000fca0007f7e0ff */
[----:B------:R-:W-:Y:S01]  /*0930*/  IMAD.X R45, RZ, RZ, R45, P3 ;  /* 0x000000ffff2d7224 */ /* 0x000fe200018e062d */
[----:B---3--:R0:W-:Y:S04]  /*0940*/  STG.E.EF.128 desc[UR6][R56.64+0x1800], R8 ;  /* 0x0018000838007986 */ /* 0x0081e8000c001d06 */
[----:B----4-:R0:W-:Y:S04]  /*0950*/  STG.E.EF.128 desc[UR6][R56.64+0x1a00], R12 ;  /* 0x001a000c38007986 */ /* 0x0101e8000c001d06 */
[----:B--2---:R0:W-:Y:S01]  /*0960*/  STG.E.EF.128 desc[UR6][R56.64+0x1c00], R16 ;  /* 0x001c001038007986 */ /* 0x0041e2000c001d06 */
[----:B------:R-:W-:Y:S05]  /*0970*/  @!P2 BRA `(.L_x_4) ;  /* 0xfffffffc005ca947 */ /* 0x000fea000383ffff */
.L_x_1:
[----:B------:R-:W-:Y:S05]  /*0980*/  BSYNC.RECONVERGENT B0 ;  /* 0x0000000000007941 */ /* 0x000fea0003800200 */
.L_x_0:
[----:B------:R-:W-:Y:S01]  /*0990*/  ISETP.GE.AND P2, PT, R7, UR4, PT ;  /* 0x0000000407007c0c */ /* 0x000fe2000bf46270 */
[----:B------:R-:W-:-:S12]  /*09a0*/  BSSY.RECONVERGENT B0, `(.L_x_5) ;  /* 0x0000023000007945 */ /* 0x000fd80003800200 */
[----:B------:R-:W-:Y:S05]  /*09b0*/  @P2 BRA `(.L_x_6) ;  /* 0x0000000000842947 */ /* 0x000fea0003800000 */
[----:B------:R-:W-:Y:S01]  /*09c0*/  ISETP.NE.AND P2, PT, R4, 0x60, PT ;  /* 0x000000600400780c */ /* 0x000fe20003f45270 */
[----:B------:R-:W-:Y:S01]  /*09d0*/  BSSY.RECONVERGENT B1, `(.L_x_7) ;  /* 0x0000011000017945 */ /* 0x000fe20003800200 */
[----:B0-----:R-:W-:-:S11]  /*09e0*/  IMAD.MOV.U32 R29, RZ, RZ, R7 ;  /* 0x000000ffff1d7224 */ /* 0x001fd600078e0007 */
[----:B------:R-:W-:Y:S05]  /*09f0*/  @!P2 BRA `(.L_x_8) ;  /* 0x000000000038a947 */ /* 0x000fea0003800000 */
[----:B-1----:R-:W-:-:S05]  /*0a00*/  IMAD.WIDE R18, R7, 0x10, R50 ;  /* 0x0000001007127825 */ /* 0x002fca00078e0232 */
[----:B------:R-:W2:Y:S01]  /*0a10*/  LDG.E.128.CONSTANT R8, desc[UR6][R18.64] ;  /* 0x0000000612087981 */ /* 0x000ea2000c1e9d00 */
[----:B------:R-:W-:Y:S01]  /*0a20*/  IMAD.WIDE R16, R7, 0x10, R48 ;  /* 0x0000001007107825 */ /* 0x000fe200078e0230 */
[----:B------:R-:W-:Y:S02]  /*0a30*/  ISETP.NE.AND P2, PT, R4, RZ, PT ;  /* 0x000000ff0400720c */ /* 0x000fe40003f45270 */
[----:B------:R-:W-:Y:S02]  /*0a40*/  MOV R29, R5 ;  /* 0x00000005001d7202 */ /* 0x000fe40000000f00 */
[----:B--2---:R0:W-:Y:S09]  /*0a50*/  STG.E.EF.128 desc[UR6][R16.64], R8 ;  /* 0x0000000810007986 */ /* 0x0041f2000c001d06 */
[----:B------:R-:W-:Y:S05]  /*0a60*/  @!P2 BRA `(.L_x_8) ;  /* 0x00000000001ca947 */ /* 0x000fea0003800000 */
[----:B------:R-:W-:Y:S01]  /*0a70*/  ISETP.NE.AND P2, PT, R4, 0x20, PT ;  /* 0x000000200400780c */ /* 0x000fe20003f45270 */
[----:B0-----:R-:W2:-:S12]  /*0a80*/  LDG.E.128.CONSTANT R8, desc[UR6][R18.64+0x200] ;  /* 0x0002000612087981 */ /* 0x001e98000c1e9d00 */
[----:B------:R-:W3:Y:S01]  /*0a90*/  @P2 LDG.E.128.CONSTANT R12, desc[UR6][R18.64+0x400] ;  /* 0x00040006120c2981 */ /* 0x000ee2000c1e9d00 */
[C---:B------:R-:W-:Y:S02]  /*0aa0*/  VIADD R29, R7.reuse, 0x40 ;  /* 0x00000040071d7836 */ /* 0x040fe40000000000 */
[----:B------:R-:W-:Y:S01]  /*0ab0*/  @P2 VIADD R29, R7, 0x60 ;  /* 0x00000060071d2836 */ /* 0x000fe20000000000 */
[----:B--2---:R2:W-:Y:S04]  /*0ac0*/  STG.E.EF.128 desc[UR6][R16.64+0x200], R8 ;  /* 0x0002000810007986 */ /* 0x0045e8000c001d06 */
[----:B---3--:R2:W-:Y:S02]  /*0ad0*/  @P2 STG.E.EF.128 desc[UR6][R16.64+0x400], R12 ;  /* 0x0004000c10002986 */ /* 0x0085e4000c001d06 */
.L_x_8:
[----:B------:R-:W-:Y:S05]  /*0ae0*/  BSYNC.RECONVERGENT B1 ;  /* 0x0000000000017941 */ /* 0x000fea0003800200 */
.L_x_7:
[----:B------:R-:W-:Y:S05]  /*0af0*/  @!P0 BRA `(.L_x_6) ;  /* 0x0000000000348947 */ /* 0x000fea0003800000 */
.L_x_9:
[----:B------:R-:W-:-:S05]  /*0b00*/  IMAD.WIDE R26, R29, 0x10, R50 ;  /* 0x000000101d1a7825 */ /* 0x000fca00078e0232 */
[----:B012---:R-:W2:Y:S04]  /*0b10*/  LDG.E.128.CONSTANT R8, desc[UR6][R26.64] ;  /* 0x000000061a087981 */ /* 0x007ea8000c1e9d00 */
[----:B------:R-:W3:Y:S04]  /*0b20*/  LDG.E.128.CONSTANT R12, desc[UR6][R26.64+0x200] ;  /* 0x000200061a0c7981 */ /* 0x000ee8000c1e9d00 */
[----:B------:R-:W4:Y:S04]  /*0b30*/  LDG.E.128.CONSTANT R16, desc[UR6][R26.64+0x400] ;  /* 0x000400061a107981 */ /* 0x000f28000c1e9d00 */
[----:B------:R-:W5:Y:S01]  /*0b40*/  LDG.E.128.CONSTANT R20, desc[UR6][R26.64+0x600] ;  /* 0x000600061a147981 */ /* 0x000f62000c1e9d00 */
[----:B------:R-:W-:-:S04]  /*0b50*/  IMAD.WIDE R24, R29, 0x10, R48 ;  /* 0x000000101d187825 */ /* 0x000fc800078e0230 */
[----:B------:R-:W-:-:S05]  /*0b60*/  VIADD R29, R29, 0x80 ;  /* 0x000000801d1d7836 */ /* 0x000fca0000000000 */
[----:B------:R-:W-:Y:S01]  /*0b70*/  ISETP.GE.AND P2, PT, R29, UR4, PT ;  /* 0x000000041d007c0c */ /* 0x000fe2000bf46270 */
[----:B--2---:R0:W-:Y:S04]  /*0b80*/  STG.E.EF.128 desc[UR6][R24.64], R8 ;  /* 0x0000000818007986 */ /* 0x0041e8000c001d06 */
[----:B---3--:R0:W-:Y:S04]  /*0b90*/  STG.E.EF.128 desc[UR6][R24.64+0x200], R12 ;  /* 0x0002000c18007986 */ /* 0x0081e8000c001d06 */
[----:B----4-:R0:W-:Y:S04]  /*0ba0*/  STG.E.EF.128 desc[UR6][R24.64+0x400], R16 ;  /* 0x0004001018007986 */ /* 0x0101e8000c001d06 */
[----:B-----5:R0:W-:Y:S01]  /*0bb0*/  STG.E.EF.128 desc[UR6][R24.64+0x600], R20 ;  /* 0x0006001418007986 */ /* 0x0201e2000c001d06 */
[----:B------:R-:W-:Y:S05]  /*0bc0*/  @!P2 BRA `(.L_x_9) ;  /* 0xfffffffc00cca947 */ /* 0x000fea000383ffff */
.L_x_6:
[----:B------:R-:W-:Y:S05]  /*0bd0*/  BSYNC.RECONVERGENT B0 ;  /* 0x0000000000007941 */ /* 0x000fea0003800200 */
.L_x_5:
[----:B------:R-:W-:Y:S05]  /*0be0*/  @P1 BRA `(.L_x_10) ;  /* 0xfffffff400e01947 */ /* 0x000fea000383ffff */
[----:B------:R-:W-:Y:S05]  /*0bf0*/  EXIT ;  /* 0x000000000000794d */ /* 0x000fea0003800000 */
.L_x_11:
[----:B------:R-:W-:-:S00]  /*0c00*/  BRA `(.L_x_11) ;  /* 0xfffffffc00fc7947 */ /* 0x000fc0000383ffff */
[----:B------:R-:W-:-:S00]  /*0c10*/  NOP ;  /* 0x0000000000007918 */ /* 0x000fc00000000000 */
        /* <DEDUP_REMOVED lines=14> */
.L_x_22:


//--------------------- .text._Z26row_move_kernel_vectorizedPfS_ii --------------------------
	.section	.text._Z26row_move_kernel_vectorizedPfS_ii,"ax",@progbits
	.align	128
        .global         _Z26row_move_kernel_vectorizedPfS_ii
        .type           _Z26row_move_kernel_vectorizedPfS_ii,@function
        .size           _Z26row_move_kernel_vectorizedPfS_ii,(.L_x_23 - _Z26row_move_kernel_vectorizedPfS_ii)
        .other          _Z26row_move_kernel_vectorizedPfS_ii,@"STO_CUDA_ENTRY STV_DEFAULT"
_Z26row_move_kernel_vectorizedPfS_ii:
.text._Z26row_move_kernel_vectorizedPfS_ii:
[----:B------:R-:W-:Y:S01]  /*0000*/  LDC R1, c[0x0][0x37c] ;  /* 0x0000df00ff017b82 */ /* 0x000fe20000000800 */
[----:B------:R-:W0:Y:S01]  /*0010*/  S2R R7, SR_TID.X ;  /* 0x0000000000077919 */ /* 0x000e220000002100 */
[----:B------:R-:W1:Y:S06]  /*0020*/  LDCU.64 UR6, c[0x0][0x390] ;  /* 0x00007200ff0677ac */ /* 0x000e6c0008000a00 */
[----:B------:R-:W0:Y:S08]  /*0030*/  S2UR UR5, SR_CTAID.X ;  /* 0x00000000000579c3 */ /* 0x000e300000002500 */
[----:B------:R-:W0:Y:S01]  /*0040*/  LDC R0, c[0x0][0x360] ;  /* 0x0000d800ff007b82 */ /* 0x000e220000000800 */
[----:B-1----:R-:W-:-:S04]  /*0050*/  USHF.R.S32.HI UR4, URZ, 0x1f, UR7 ;  /* 0x0000001fff047899 */ /* 0x002fc80008011407 */
[----:B------:R-:W-:Y:S01]  /*0060*/  ULEA.HI UR4, UR4, UR7, URZ, 0x2 ;  /* 0x0000000704047291 */ /* 0x000fe2000f8f10ff */
[----:B------:R-:W1:Y:S03]  /*0070*/  LDCU UR7, c[0x0][0x370] ;  /* 0x00006e00ff0777ac */ /* 0x000e660008000800 */
[----:B------:R-:W-:-:S04]  /*0080*/  USHF.R.S32.HI UR4, URZ, 0x2, UR4 ;  /* 0x00000002ff047899 */ /* 0x000fc80008011404 */
[----:B------:R-:W-:Y:S01]  /*0090*/  UIMAD UR4, UR4, UR6, URZ ;  /* 0x00000006040472a4 */ /* 0x000fe2000f8e02ff */
[----:B0-----:R-:W-:-:S05]  /*00a0*/  IMAD R7, R0, UR5, R7 ;  /* 0x0000000500077c24 */ /* 0x001fca000f8e0207 */
[----:B------:R-:W-:Y:S01]  /*00b0*/  ISETP.GE.AND P0, PT, R7, UR4, PT ;  /* 0x0000000407007c0c */ /* 0x000fe2000bf06270 */
[----:B-1----:R-:W-:-:S12]  /*00c0*/  IMAD R0, R0, UR7, RZ ;  /* 0x0000000700007c24 */ /* 0x002fd8000f8e02ff */
[----:B------:R-:W-:Y:S05]  /*00d0*/  @P0 EXIT ;  /* 0x000000000000094d */ /* 0x000fea0003800000 */
[----:B------:R-:W0:Y:S01]  /*00e0*/  I2F.U32.RP R8, R0 ;  /* 0x0000000000087306 */ /* 0x000e220000209000 */
[C---:B------:R-:W-:Y:S01]  /*00f0*/  IADD3 R4, PT, PT, R0.reuse, R7, RZ ;  /* 0x0000000700047210 */ /* 0x040fe20007ffe0ff */
[----:B------:R-:W-:Y:S01]  /*0100*/  IMAD.MOV R9, RZ, RZ, -R0 ;  /* 0x000000ffff097224 */ /* 0x000fe200078e0a00 */
[----:B------:R-:W-:Y:S01]  /*0110*/  ISETP.NE.U32.AND P2, PT, R0, RZ, PT ;  /* 0x000000ff0000720c */ /* 0x000fe20003f45070 */
[----:B------:R-:W1:Y:S01]  /*0120*/  LDCU.64 UR6, c[0x0][0x358] ;  /* 0x00006b00ff0677ac */ /* 0x000e620008000a00 */
[C---:B------:R-:W-:Y:S01]  /*0130*/  ISETP.GE.AND P0, PT, R4.reuse, UR4, PT ;  /* 0x0000000404007c0c */ /* 0x040fe2000bf06270 */
[----:B------:R-:W-:Y:S01]  /*0140*/  BSSY.RECONVERGENT B0, `(.L_x_12) ;  /* 0x0000027000007945 */ /* 0x000fe20003800200 */
[----:B------:R-:W-:Y:S02]  /*0150*/  VIMNMX R5, PT, PT, R4, UR4, !PT ;  /* 0x0000000404057c48 */ /* 0x000fe4000ffe0100 */
[----:B------:R-:W-:-:S04]  /*0160*/  SEL R6, RZ, 0x1, P0 ;  /* 0x00000001ff067807 */ /* 0x000fc80000000000 */
[----:B------:R-:W-:Y:S01]  /*0170*/  IADD3 R5, PT, PT, R5, -R4, -R6 ;  /* 0x8000000405057210 */ /* 0x000fe20007ffe806 */
[----:B0-----:R-:W0:Y:S02]  /*0180*/  MUFU.RCP R8, R8 ;  /* 0x0000000800087308 */ /* 0x001e240000001000 */
[----:B0-----:R-:W-:-:S06]  /*0190*/  IADD3 R2, PT, PT, R8, 0xffffffe, RZ ;  /* 0x0ffffffe08027810 */ /* 0x001fcc0007ffe0ff */
[----:B------:R0:W2:Y:S02]  /*01a0*/  F2I.FTZ.U32.TRUNC.NTZ R3, R2 ;  /* 0x0000000200037305 */ /* 0x0000a4000021f000 */
[----:B0-----:R-:W-:Y:S02]  /*01b0*/  IMAD.MOV.U32 R2, RZ, RZ, RZ ;  /* 0x000000ffff027224 */ /* 0x001fe400078e00ff */
[----:B--2---:R-:W-:-:S04]  /*01c0*/  IMAD R9, R9, R3, RZ ;  /* 0x0000000309097224 */ /* 0x004fc800078e02ff */
[----:B------:R-:W-:-:S06]  /*01d0*/  IMAD.HI.U32 R8, R3, R9, R2 ;  /* 0x0000000903087227 */ /* 0x000fcc00078e0002 */
[----:B------:R-:W-:-:S05]  /*01e0*/  IMAD.HI.U32 R9, R8, R5, RZ ;  /* 0x0000000508097227 */ /* 0x000fca00078e00ff */
[----:B------:R-:W-:-:S05]  /*01f0*/  IADD3 R2, PT, PT, -R9, RZ, RZ ;  /* 0x000000ff09027210 */ /* 0x000fca0007ffe1ff */
[----:B------:R-:W-:Y:S02]  /*0200*/  IMAD R5, R0, R2, R5 ;  /* 0x0000000200057224 */ /* 0x000fe400078e0205 */
[----:B------:R-:W0:Y:S03]  /*0210*/  LDC.64 R2, c[0x0][0x380] ;  /* 0x0000e000ff027b82 */ /* 0x000e260000000a00 */
[----:B------:R-:W-:-:S13]  /*0220*/  ISETP.GE.U32.AND P0, PT, R5, R0, PT ;  /* 0x000000000500720c */ /* 0x000fda0003f06070 */
[----:B------:R-:W-:Y:S01]  /*0230*/  @P0 IMAD.IADD R5, R5, 0x1, -R0 ;  /* 0x0000000105050824 */ /* 0x000fe200078e0a00 */
[----:B------:R-:W-:-:S04]  /*0240*/  @P0 IADD3 R9, PT, PT, R9, 0x1, RZ ;  /* 0x0000000109090810 */ /* 0x000fc80007ffe0ff */
[-C--:B------:R-:W-:Y:S02]  /*0250*/  ISETP.GE.U32.AND P1, PT, R5, R0.reuse, PT ;  /* 0x000000000500720c */ /* 0x080fe40003f26070 */
[----:B------:R-:W2:Y:S11]  /*0260*/  LDC.64 R4, c[0x0][0x388] ;  /* 0x0000e200ff047b82 */ /* 0x000eb60000000a00 */
[----:B------:R-:W-:Y:S01]  /*0270*/  @P1 VIADD R9, R9, 0x1 ;  /* 0x0000000109091836 */ /* 0x000fe20000000000 */
[----:B------:R-:W-:-:S04]  /*0280*/  @!P2 LOP3.LUT R9, RZ, R0, RZ, 0x33, !PT ;  /* 0x00000000ff09a212 */ /* 0x000fc800078e33ff */
[----:B------:R-:W-:-:S04]  /*0290*/  IADD3 R6, PT, PT, R6, R9, RZ ;  /* 0x0000000906067210 */ /* 0x000fc80007ffe0ff */
[C---:B------:R-:W-:Y:S02]  /*02a0*/  LOP3.LUT R8, R6.reuse, 0x3, RZ, 0xc0, !PT ;  /* 0x0000000306087812 */ /* 0x040fe400078ec0ff */
[----:B------:R-:W-:Y:S02]  /*02b0*/  ISETP.GE.U32.AND P1, PT, R6, 0x3, PT ;  /* 0x000000030600780c */ /* 0x000fe40003f26070 */
[----:B------:R-:W-:-:S13]  /*02c0*/  ISETP.NE.AND P0, PT, R8, 0x3, PT ;  /* 0x000000030800780c */ /* 0x000fda0003f05270 */
[----:B01----:R-:W-:Y:S05]  /*02d0*/  @!P0 BRA `(.L_x_13) ;  /* 0x0000000000348947 */ /* 0x003fea0003800000 */
[----:B------:R-:W0:Y:S01]  /*02e0*/  LDC.64 R14, c[0x0][0x380] ;  /* 0x0000e000ff0e7b82 */ /* 0x000e220000000a00 */
[----:B------:R-:W-:-:S05]  /*02f0*/  VIADD R6, R6, 0x1 ;  /* 0x0000000106067836 */ /* 0x000fca0000000000 */
[----:B------:R-:W-:Y:S02]  /*0300*/  LOP3.LUT R6, R6, 0x3, RZ, 0xc0, !PT ;  /* 0x0000000306067812 */ /* 0x000fe400078ec0ff */
[----:B------:R-:W1:Y:S02]  /*0310*/  LDC.64 R16, c[0x0][0x388] ;  /* 0x0000e200ff107b82 */ /* 0x000e640000000a00 */
[----:B------:R-:W-:-:S07]  /*0320*/  IADD3 R6, PT, PT, -R6, RZ, RZ ;  /* 0x000000ff06067210 */ /* 0x000fce0007ffe1ff */
.L_x_14:
[----:B0--3--:R-:W-:-:S06]  /*0330*/  IMAD.WIDE R8, R7, 0x10, R14 ;  /* 0x0000001007087825 */ /* 0x009fcc00078e020e */
[----:B------:R-:W3:Y:S01]  /*0340*/  LDG.E.128 R8, desc[UR6][R8.64] ;  /* 0x0000000608087981 */ /* 0x000ee2000c1e1d00 */
[----:B-1----:R-:W-:Y:S01]  /*0350*/  IMAD.WIDE R12, R7, 0x10, R16 ;  /* 0x00000010070c7825 */ /* 0x002fe200078e0210 */
[----:B------:R-:W-:-:S03]  /*0360*/  IADD3 R7, PT, PT, R0, R7, RZ ;  /* 0x0000000700077210 */ /* 0x000fc60007ffe0ff */
[----:B------:R-:W-:-:S05]  /*0370*/  VIADD R6, R6, 0x1 ;  /* 0x0000000106067836 */ /* 0x000fca0000000000 */
[----:B------:R-:W-:Y:S01]  /*0380*/  ISETP.NE.AND P0, PT, R6, RZ, PT ;  /* 0x000000ff0600720c */ /* 0x000fe20003f05270 */
[----:B---3--:R3:W-:-:S12]  /*0390*/  STG.E.128 desc[UR6][R12.64], R8 ;  /* 0x000000080c007986 */ /* 0x0087d8000c101d06 */
[----:B------:R-:W-:Y:S05]  /*03a0*/  @P0 BRA `(.L_x_14) ;  /* 0xfffffffc00e00947 */ /* 0x000fea000383ffff */
.L_x_13:
[----:B------:R-:W-:Y:S05]  /*03b0*/  BSYNC.RECONVERGENT B0 ;  /* 0x0000000000007941 */ /* 0x000fea0003800200 */
.L_x_12:
[----:B------:R-:W-:Y:S05]  /*03c0*/  @!P1 EXIT ;  /* 0x000000000000994d */ /* 0x000fea0003800000 */
.L_x_15:
[----:B0-----:R-:W-:-:S05]  /*03d0*/  IMAD.WIDE R18, R7, 0x10, R2 ;  /* 0x0000001007127825 */ /* 0x001fca00078e0202 */
[----:B------:R-:W4:Y:S01]  /*03e0*/  LDG.E.128 R20, desc[UR6][R18.64] ;  /* 0x0000000612147981 */ /* 0x000f22000c1e1d00 */
[----:B--2---:R-:W-:-:S04]  /*03f0*/  IMAD.WIDE R24, R7, 0x10, R4 ;  /* 0x0000001007187825 */ /* 0x004fc800078e0204 */
[C---:B------:R-:W-:Y:S01]  /*0400*/  IMAD.WIDE R26, R0.reuse, 0x10, R18 ;  /* 0x00000010001a7825 */ /* 0x040fe200078e0212 */
[----:B----4-:R0:W-:Y:S04]  /*0410*/  STG.E.128 desc[UR6][R24.64], R20 ;  /* 0x0000001418007986 */ /* 0x0101e8000c101d06 */
[----:B---3--:R1:W2:Y:S02]  /*0420*/  LDG.E.128 R8, desc[UR6][R26.64] ;  /* 0x000000061a087981 */ /* 0x0082a4000c1e1d00 */
[----:B-1----:R-:W-:-:S04]  /*0430*/  IMAD.WIDE R26, R0, 0x10, R26 ;  /* 0x00000010001a7825 */ /* 0x002fc800078e021a */
[----:B0-----:R-:W-:-:S05]  /*0440*/  IMAD.WIDE R24, R0, 0x10, R24 ;  /* 0x0000001000187825 */ /* 0x001fca00078e0218 */
[----:B--2---:R-:W-:Y:S04]  /*0450*/  STG.E.128 desc[UR6][R24.64], R8 ;  /* 0x0000000818007986 */ /* 0x004fe8000c101d06 */
[----:B------:R-:W2:Y:S01]  /*0460*/  LDG.E.128 R12, desc[UR6][R26.64] ;  /* 0x000000061a0c7981 */ /* 0x000ea2000c1e1d00 */
[----:B------:R-:W-:-:S04]  /*0470*/  IMAD.WIDE R28, R0, 0x10, R24 ;  /* 0x00000010001c7825 */ /* 0x000fc800078e0218 */
[C---:B------:R-:W-:Y:S01]  /*0480*/  IMAD.WIDE R16, R0.reuse, 0x10, R26 ;  /* 0x0000001000107825 */ /* 0x040fe200078e021a */
[----:B--2---:R0:W-:Y:S05]  /*0490*/  STG.E.128 desc[UR6][R28.64], R12 ;  /* 0x0000000c1c007986 */ /* 0x0041ea000c101d06 */
[----:B------:R-:W2:Y:S01]  /*04a0*/  LDG.E.128 R16, desc[UR6][R16.64] ;  /* 0x0000000610107981 */ /* 0x000ea2000c1e1d00 */
[----:B------:R-:W-:-:S04]  /*04b0*/  LEA R7, R0, R7, 0x2 ;  /* 0x0000000700077211 */ /* 0x000fc800078e10ff */
[----:B------:R-:W-:Y:S01]  /*04c0*/  ISETP.GE.AND P0, PT, R7, UR4, PT ;  /* 0x0000000407007c0c */ /* 0x000fe2000bf06270 */
[----:B0-----:R-:W-:-:S05]  /*04d0*/  IMAD.WIDE R28, R0, 0x10, R28 ;  /* 0x00000010001c7825 */ /* 0x001fca00078e021c */
[----:B--2---:R0:W-:Y:S07]  /*04e0*/  STG.E.128 desc[UR6][R28.64], R16 ;  /* 0x000000101c007986 */ /* 0x0041ee000c101d06 */
[----:B------:R-:W-:Y:S05]  /*04f0*/  @!P0 BRA `(.L_x_15) ;  /* 0xfffffffc00b48947 */ /* 0x000fea000383ffff */
[----:B------:R-:W-:Y:S05]  /*0500*/  EXIT ;  /* 0x000000000000794d */ /* 0x000fea0003800000 */
.L_x_16:
        /* <DEDUP_REMOVED lines=15> */
.L_x_23:


//--------------------- .text._Z22row_move_kernel_simplePfS_ii --------------------------
	.section	.text._Z22row_move_kernel_simplePfS_ii,"ax",@progbits
	.align	128
        .global         _Z22row_move_kernel_simplePfS_ii
        .type           _Z22row_move_kernel_simplePfS_ii,@function
        .size           _Z22row_move_kernel_simplePfS_ii,(.L_x_24 - _Z22row_move_kernel_simplePfS_ii)
        .other          _Z22row_move_kernel_simplePfS_ii,@"STO_CUDA_ENTRY STV_DEFAULT"
_Z22row_move_kernel_simplePfS_ii:
.text._Z22row_move_kernel_simplePfS_ii:
[----:B------:R-:W-:Y:S01]  /*0000*/  LDC R1, c[0x0][0x37c] ;  /* 0x0000df00ff017b82 */ /* 0x000fe20000000800 */
[----:B------:R-:W0:Y:S07]  /*0010*/  S2R R7, SR_TID.X ;  /* 0x0000000000077919 */ /* 0x000e2e0000002100 */
[----:B------:R-:W0:Y:S01]  /*0020*/  S2UR UR6, SR_CTAID.X ;  /* 0x00000000000679c3 */ /* 0x000e220000002500 */
[----:B------:R-:W1:Y:S07]  /*0030*/  LDCU.64 UR4, c[0x0][0x390] ;  /* 0x00007200ff0477ac */ /* 0x000e6e0008000a00 */
[----:B------:R-:W0:Y:S01]  /*0040*/  LDC R0, c[0x0][0x360] ;  /* 0x0000d800ff007b82 */ /* 0x000e220000000800 */
[----:B------:R-:W2:Y:S01]  /*0050*/  LDCU UR7, c[0x0][0x370] ;  /* 0x00006e00ff0777ac */ /* 0x000ea20008000800 */
[----:B-1----:R-:W-:Y:S01]  /*0060*/  UIMAD UR4, UR5, UR4, URZ ;  /* 0x00000004050472a4 */ /* 0x002fe2000f8e02ff */
[----:B0-----:R-:W-:-:S02]  /*0070*/  IMAD R7, R0, UR6, R7 ;  /* 0x0000000600077c24 */ /* 0x001fc4000f8e0207 */
[----:B--2---:R-:W-:-:S03]  /*0080*/  IMAD R0, R0, UR7, RZ ;  /* 0x0000000700007c24 */ /* 0x004fc6000f8e02ff */
[----:B------:R-:W-:-:S13]  /*0090*/  ISETP.GE.AND P0, PT, R7, UR4, PT ;  /* 0x0000000407007c0c */ /* 0x000fda000bf06270 */
        /* <DEDUP_REMOVED lines=38> */
.L_x_19:
[----:B0--3--:R-:W-:-:S06]  /*0300*/  IMAD.WIDE R10, R7, 0x4, R14 ;  /* 0x00000004070a7825 */ /* 0x009fcc00078e020e */
[----:B------:R-:W3:Y:S01]  /*0310*/  LDG.E R11, desc[UR6][R10.64] ;  /* 0x000000060a0b7981 */ /* 0x000ee2000c1e1900 */
[----:B-1----:R-:W-:Y:S01]  /*0320*/  IMAD.WIDE R8, R7, 0x4, R12 ;  /* 0x0000000407087825 */ /* 0x002fe200078e020c */
[----:B------:R-:W-:-:S03]  /*0330*/  IADD3 R7, PT, PT, R0, R7, RZ ;  /* 0x0000000700077210 */ /* 0x000fc60007ffe0ff */
[----:B------:R-:W-:-:S05]  /*0340*/  VIADD R6, R6, 0x1 ;  /* 0x0000000106067836 */ /* 0x000fca0000000000 */
[----:B------:R-:W-:Y:S01]  /*0350*/  ISETP.NE.AND P0, PT, R6, RZ, PT ;  /* 0x000000ff0600720c */ /* 0x000fe20003f05270 */
[----:B---3--:R3:W-:-:S12]  /*0360*/  STG.E desc[UR6][R8.64], R11 ;  /* 0x0000000b08007986 */ /* 0x0087d8000c101906 */
[----:B------:R-:W-:Y:S05]  /*0370*/  @P0 BRA `(.L_x_19) ;  /* 0xfffffffc00e00947 */ /* 0x000fea000383ffff */
.L_x_18:
[----:B------:R-:W-:Y:S05]  /*0380*/  BSYNC.RECONVERGENT B0 ;  /* 0x0000000000007941 */ /* 0x000fea0003800200 */
.L_x_17:
[----:B------:R-:W-:Y:S05]  /*0390*/  @!P1 EXIT ;  /* 0x000000000000994d */ /* 0x000fea0003800000 */
.L_x_20:
[----:B0-2---:R-:W-:-:S05]  /*03a0*/  IMAD.WIDE R18, R7, 0x4, R4 ;  /* 0x0000000407127825 */ /* 0x005fca00078e0204 */
[----:B------:R-:W2:Y:S01]  /*03b0*/  LDG.E R23, desc[UR6][R18.64] ;  /* 0x0000000612177981 */ /* 0x000ea2000c1e1900 */
[----:B------:R-:W-:-:S04]  /*03c0*/  IMAD.WIDE R20, R7, 0x4, R2 ;  /* 0x0000000407147825 */ /* 0x000fc800078e0202 */
[C---:B---3--:R-:W-:Y:S01]  /*03d0*/  IMAD.WIDE R8, R0.reuse, 0x4, R18 ;  /* 0x0000000400087825 */ /* 0x048fe200078e0212 */
[----:B--2---:R0:W-:Y:S04]  /*03e0*/  STG.E desc[UR6][R20.64], R23 ;  /* 0x0000001714007986 */ /* 0x0041e8000c101906 */
[----:B------:R-:W2:Y:S01]  /*03f0*/  LDG.E R25, desc[UR6][R8.64] ;  /* 0x0000000608197981 */ /* 0x000ea2000c1e1900 */
[----:B------:R-:W-:-:S04]  /*0400*/  IMAD.WIDE R10, R0, 0x4, R20 ;  /* 0x00000004000a7825 */ /* 0x000fc800078e0214 */
[C---:B------:R-:W-:Y:S01]  /*0410*/  IMAD.WIDE R12, R0.reuse, 0x4, R8 ;  /* 0x00000004000c7825 */ /* 0x040fe200078e0208 */
[----:B--2---:R0:W-:Y:S04]  /*0420*/  STG.E desc[UR6][R10.64], R25 ;  /* 0x000000190a007986 */ /* 0x0041e8000c101906 */
[----:B------:R-:W2:Y:S01]  /*0430*/  LDG.E R27, desc[UR6][R12.64] ;  /* 0x000000060c1b7981 */ /* 0x000ea2000c1e1900 */
[----:B------:R-:W-:-:S04]  /*0440*/  IMAD.WIDE R14, R0, 0x4, R10 ;  /* 0x00000004000e7825 */ /* 0x000fc800078e020a */
[C---:B------:R-:W-:Y:S01]  /*0450*/  IMAD.WIDE R16, R0.reuse, 0x4, R12 ;  /* 0x0000000400107825 */ /* 0x040fe200078e020c */
[----:B--2---:R0:W-:Y:S05]  /*0460*/  STG.E desc[UR6][R14.64], R27 ;  /* 0x0000001b0e007986 */ /* 0x0041ea000c101906 */
[----:B------:R-:W2:Y:S01]  /*0470*/  LDG.E R17, desc[UR6][R16.64] ;  /* 0x0000000610117981 */ /* 0x000ea2000c1e1900 */
[C---:B------:R-:W-:Y:S01]  /*0480*/  IMAD.WIDE R18, R0.reuse, 0x4, R14 ;  /* 0x0000000400127825 */ /* 0x040fe200078e020e */
[----:B------:R-:W-:-:S04]  /*0490*/  LEA R7, R0, R7, 0x2 ;  /* 0x0000000700077211 */ /* 0x000fc800078e10ff */
[----:B------:R-:W-:Y:S01]  /*04a0*/  ISETP.GE.AND P0, PT, R7, UR4, PT ;  /* 0x0000000407007c0c */ /* 0x000fe2000bf06270 */
[----:B--2---:R0:W-:-:S12]  /*04b0*/  STG.E desc[UR6][R18.64], R17 ;  /* 0x0000001112007986 */ /* 0x0041d8000c101906 */
[----:B------:R-:W-:Y:S05]  /*04c0*/  @!P0 BRA `(.L_x_20) ;  /* 0xfffffffc00b48947 */ /* 0x000fea000383ffff */
[----:B------:R-:W-:Y:S05]  /*04d0*/  EXIT ;  /* 0x000000000000794d */ /* 0x000fea0003800000 */
.L_x_21:
        /* <DEDUP_REMOVED lines=10> */
.L_x_24:


//--------------------- .nv.shared.reserved.0     --------------------------
	.section	.nv.shared.reserved.0,"aw",@nobits
	.weak		__nv_reservedSMEM_offset_0_alias
	.size		__nv_reservedSMEM_offset_0_alias, 0, 64
	.other		__nv_reservedSMEM_offset_0_alias,@"STO_CUDA_RESERVED_SHARED STV_DEFAULT"
__nv_reservedSMEM_offset_0_alias:
	.zero		0
	.zero		64


//--------------------- .nv.constant0._Z36row_move_kernel_bypass_l1_vectorizedPfS_ii --------------------------
	.section	.nv.constant0._Z36row_move_kernel_bypass_l1_vectorizedPfS_ii,"a",@progbits
	.sectionflags	@""
	.align	4
.nv.constant0._Z36row_move_kernel_bypass_l1_vectorizedPfS_ii:
	.zero		920


//--------------------- .nv.constant0._Z26row_move_kernel_vectorizedPfS_ii --------------------------
	.section	.nv.constant0._Z26row_move_kernel_vectorizedPfS_ii,"a",@progbits
	.sectionflags	@""
	.align	4
.nv.constant0._Z26row_move_kernel_vectorizedPfS_ii:
	.zero		920


//--------------------- .nv.constant0._Z22row_move_kernel_simplePfS_ii --------------------------
	.section	.nv.constant0._Z22row_move_kernel_simplePfS_ii,"a",@progbits
	.sectionflags	@""
	.align	4
.nv.constant0._Z22row_move_kernel_simplePfS_ii:
	.zero		920


//--------------------- SYMBOLS --------------------------

	.type		.nv.reservedSmem.offset0,@object
	.size		.nv.reservedSmem.offset0,0x4
